	.target	sm_100a

	.elftype	@"ET_EXEC"


//--------------------- .note.nv.tkinfo           --------------------------
	.section	.note.nv.tkinfo,"",@"SHT_NOTE"
	.sectionflags	@"SHF_NOTE_NV_TKINFO"
	.tkinfo
        /*0018*/ 	.word	0x00000002
        /*0030*/ 	.string	""
        /*0030*/ 	.string	"ptxas"
        /*0030*/ 	.string	"Cuda compilation tools, release 13.0, V13.0.88"
        /*0030*/ 	.string	"Build cuda_13.0.r13.0/compiler.36424714_0"
        /*0030*/ 	.string	"-arch sm_100a -m 64 "



//--------------------- .note.nv.cuinfo           --------------------------
	.section	.note.nv.cuinfo,"",@"SHT_NOTE"
	.sectionflags	@"SHF_NOTE_NV_CUINFO"
        /*0018*/ 	.short	0x0002
        /*001a*/ 	.short	0x0064
        /*001c*/ 	.short	0x0082
	.zero		2


//--------------------- .nv.info                  --------------------------
	.section	.nv.info,"",@"SHT_CUDA_INFO"
	.align	4


	//----- nvinfo : EIATTR_REGCOUNT
	.align		4
        /*0000*/ 	.byte	0x04, 0x2f
        /*0002*/ 	.short	(.L_12 - .L_11)
	.align		4
.L_11:
        /*0004*/ 	.word	index@(_Z23InitializeMatrix_kernelPdiiiiN7cutlass8FillModeE)
        /*0008*/ 	.word	0x0000000a


	//----- nvinfo : EIATTR_FRAME_SIZE
	.align		4
.L_12:
        /*000c*/ 	.byte	0x04, 0x11
        /*000e*/ 	.short	(.L_14 - .L_13)
	.align		4
.L_13:
        /*0010*/ 	.word	index@(_Z23InitializeMatrix_kernelPdiiiiN7cutlass8FillModeE)
        /*0014*/ 	.word	0x00000000


	//----- nvinfo : EIATTR_REGCOUNT
	.align		4
.L_14:
        /*0018*/ 	.byte	0x04, 0x2f
        /*001a*/ 	.short	(.L_16 - .L_15)
	.align		4
.L_15:
        /*001c*/ 	.word	index@(_Z20ReferenceTrmm_kerneliidPKdiS0_iPdi)
        /*0020*/ 	.word	0x00000020


	//----- nvinfo : EIATTR_FRAME_SIZE
	.align		4
.L_16:
        /*0024*/ 	.byte	0x04, 0x11
        /*0026*/ 	.short	(.L_18 - .L_17)
	.align		4
.L_17:
        /*0028*/ 	.word	index@(_Z20ReferenceTrmm_kerneliidPKdiS0_iPdi)
        /*002c*/ 	.word	0x00000000


	//----- nvinfo : EIATTR_REGCOUNT
	.align		4
.L_18:
        /*0030*/ 	.byte	0x04, 0x2f
        /*0032*/ 	.short	(.L_20 - .L_19)
	.align		4
.L_19:
        /*0034*/ 	.word	index@(_ZN7cutlass6KernelINS_4gemm6kernel13TrmmUniversalINS1_11threadblock13MmaMultistageINS1_9GemmShapeILi64ELi64ELi16EEENS_9transform11threadblock44PredicatedTileAccessIteratorTriangularMatrixINS_11MatrixShapeILi64ELi16EEEdNS_6layout8RowMajorELi1ENS8_29PitchLinearWarpRakedThreadMapINS_16PitchLinearShapeILi16ELi64EEELi128ENSG_ILi16ELi2EEELi1EEELNS_8SideModeE1ELNS_8FillModeE0ELNS_8DiagTypeE3ENS_5ArrayIdLi1ELb1EEEEENS9_25RegularTileAccessIteratorISC_dNSD_40RowMajorTensorOpMultiplicand64bCrosswiseELi1ESJ_Li8EEELNS_4arch14CacheOperation4KindE0ENSA_INSB_ILi16ELi64EEEdSE_Li0ENS8_31PitchLinearWarpStripedThreadMapINSG_ILi64ELi16EEELi128ESI_Li1EEELSK_1ELSL_2ELSM_0ESO_EENSQ_ISW_dNSD_40RowMajorTensorOpMultiplicandCongruous64bELi0ESZ_Li8EEELSV_0EdSE_NS4_9MmaPolicyINS1_4warp11MmaTensorOpINS6_ILi32ELi32ELi16EEEdSR_dS11_dSE_NS14_17MmaTensorOpPolicyINST_3MmaINS6_ILi8ELi8ELi4EEELi32EdSE_dNSD_11ColumnMajorEdSE_NST_13OpMultiplyAddEEENSB_ILi1ELi1EEEEELi1ELb0EbEENSB_ILi0ELi0EEES1G_Li1EEELi5ELNS1_23SharedMemoryClearOptionE1EbEENS_8epilogue11threadblock8EpilogueIS7_S1F_Li1ENS1L_22PredicatedTileIteratorINS1L_26OutputTileOptimalThreadMapINS1L_15OutputTileShapeILi64ELi8ELi2ELi1ELi1EEENS1P_ILi1ELi4ELi1ELi1ELi4EEELi128ELi1ELi64EEEdLb0ENSD_9NoPermuteELb1EEENS1K_4warp24FragmentIteratorTensorOpIS16_S19_dNSN_IdLi2ELb1EEESE_EENS1V_20TileIteratorTensorOpIS16_S19_dSE_EENS1L_18SharedLoadIteratorINS1S_18CompactedThreadMapEdLi8EEENS1K_6thread17LinearCombinationIdLi1EddLNS24_9ScaleType4KindE2ELNS_15FloatRoundStyleE2EdEENSB_ILi0ELi4EEELi1ELi1EEENS4_30GemmIdentityThreadblockSwizzleILi1EEELSK_1ELSL_2ELSM_0EEEEEvNT_6ParamsE)
        /*0038*/ 	.word	0x00000090


	//----- nvinfo : EIATTR_FRAME_SIZE
	.align		4
.L_20:
        /*003c*/ 	.byte	0x04, 0x11
        /*003e*/ 	.short	(.L_22 - .L_21)
	.align		4
.L_21:
        /*0040*/ 	.word	index@(_ZN7cutlass6KernelINS_4gemm6kernel13TrmmUniversalINS1_11threadblock13MmaMultistageINS1_9GemmShapeILi64ELi64ELi16EEENS_9transform11threadblock44PredicatedTileAccessIteratorTriangularMatrixINS_11MatrixShapeILi64ELi16EEEdNS_6layout8RowMajorELi1ENS8_29PitchLinearWarpRakedThreadMapINS_16PitchLinearShapeILi16ELi64EEELi128ENSG_ILi16ELi2EEELi1EEELNS_8SideModeE1ELNS_8FillModeE0ELNS_8DiagTypeE3ENS_5ArrayIdLi1ELb1EEEEENS9_25RegularTileAccessIteratorISC_dNSD_40RowMajorTensorOpMultiplicand64bCrosswiseELi1ESJ_Li8EEELNS_4arch14CacheOperation4KindE0ENSA_INSB_ILi16ELi64EEEdSE_Li0ENS8_31PitchLinearWarpStripedThreadMapINSG_ILi64ELi16EEELi128ESI_Li1EEELSK_1ELSL_2ELSM_0ESO_EENSQ_ISW_dNSD_40RowMajorTensorOpMultiplicandCongruous64bELi0ESZ_Li8EEELSV_0EdSE_NS4_9MmaPolicyINS1_4warp11MmaTensorOpINS6_ILi32ELi32ELi16EEEdSR_dS11_dSE_NS14_17MmaTensorOpPolicyINST_3MmaINS6_ILi8ELi8ELi4EEELi32EdSE_dNSD_11ColumnMajorEdSE_NST_13OpMultiplyAddEEENSB_ILi1ELi1EEEEELi1ELb0EbEENSB_ILi0ELi0EEES1G_Li1EEELi5ELNS1_23SharedMemoryClearOptionE1EbEENS_8epilogue11threadblock8EpilogueIS7_S1F_Li1ENS1L_22PredicatedTileIteratorINS1L_26OutputTileOptimalThreadMapINS1L_15OutputTileShapeILi64ELi8ELi2ELi1ELi1EEENS1P_ILi1ELi4ELi1ELi1ELi4EEELi128ELi1ELi64EEEdLb0ENSD_9NoPermuteELb1EEENS1K_4warp24FragmentIteratorTensorOpIS16_S19_dNSN_IdLi2ELb1EEESE_EENS1V_20TileIteratorTensorOpIS16_S19_dSE_EENS1L_18SharedLoadIteratorINS1S_18CompactedThreadMapEdLi8EEENS1K_6thread17LinearCombinationIdLi1EddLNS24_9ScaleType4KindE2ELNS_15FloatRoundStyleE2EdEENSB_ILi0ELi4EEELi1ELi1EEENS4_30GemmIdentityThreadblockSwizzleILi1EEELSK_1ELSL_2ELSM_0EEEEEvNT_6ParamsE)
        /*0044*/ 	.word	0x00000000


	//----- nvinfo : EIATTR_MIN_STACK_SIZE
	.align		4
.L_22:
        /*0048*/ 	.byte	0x04, 0x12
        /*004a*/ 	.short	(.L_24 - .L_23)
	.align		4
.L_23:
        /*004c*/ 	.word	index@(_ZN7cutlass6KernelINS_4gemm6kernel13TrmmUniversalINS1_11threadblock13MmaMultistageINS1_9GemmShapeILi64ELi64ELi16EEENS_9transform11threadblock44PredicatedTileAccessIteratorTriangularMatrixINS_11MatrixShapeILi64ELi16EEEdNS_6layout8RowMajorELi1ENS8_29PitchLinearWarpRakedThreadMapINS_16PitchLinearShapeILi16ELi64EEELi128ENSG_ILi16ELi2EEELi1EEELNS_8SideModeE1ELNS_8FillModeE0ELNS_8DiagTypeE3ENS_5ArrayIdLi1ELb1EEEEENS9_25RegularTileAccessIteratorISC_dNSD_40RowMajorTensorOpMultiplicand64bCrosswiseELi1ESJ_Li8EEELNS_4arch14CacheOperation4KindE0ENSA_INSB_ILi16ELi64EEEdSE_Li0ENS8_31PitchLinearWarpStripedThreadMapINSG_ILi64ELi16EEELi128ESI_Li1EEELSK_1ELSL_2ELSM_0ESO_EENSQ_ISW_dNSD_40RowMajorTensorOpMultiplicandCongruous64bELi0ESZ_Li8EEELSV_0EdSE_NS4_9MmaPolicyINS1_4warp11MmaTensorOpINS6_ILi32ELi32ELi16EEEdSR_dS11_dSE_NS14_17MmaTensorOpPolicyINST_3MmaINS6_ILi8ELi8ELi4EEELi32EdSE_dNSD_11ColumnMajorEdSE_NST_13OpMultiplyAddEEENSB_ILi1ELi1EEEEELi1ELb0EbEENSB_ILi0ELi0EEES1G_Li1EEELi5ELNS1_23SharedMemoryClearOptionE1EbEENS_8epilogue11threadblock8EpilogueIS7_S1F_Li1ENS1L_22PredicatedTileIteratorINS1L_26OutputTileOptimalThreadMapINS1L_15OutputTileShapeILi64ELi8ELi2ELi1ELi1EEENS1P_ILi1ELi4ELi1ELi1ELi4EEELi128ELi1ELi64EEEdLb0ENSD_9NoPermuteELb1EEENS1K_4warp24FragmentIteratorTensorOpIS16_S19_dNSN_IdLi2ELb1EEESE_EENS1V_20TileIteratorTensorOpIS16_S19_dSE_EENS1L_18SharedLoadIteratorINS1S_18CompactedThreadMapEdLi8EEENS1K_6thread17LinearCombinationIdLi1EddLNS24_9ScaleType4KindE2ELNS_15FloatRoundStyleE2EdEENSB_ILi0ELi4EEELi1ELi1EEENS4_30GemmIdentityThreadblockSwizzleILi1EEELSK_1ELSL_2ELSM_0EEEEEvNT_6ParamsE)
        /*0050*/ 	.word	0x00000000


	//----- nvinfo : EIATTR_MIN_STACK_SIZE
	.align		4
.L_24:
        /*0054*/ 	.byte	0x04, 0x12
        /*0056*/ 	.short	(.L_26 - .L_25)
	.align		4
.L_25:
        /*0058*/ 	.word	index@(_Z20ReferenceTrmm_kerneliidPKdiS0_iPdi)
        /*005c*/ 	.word	0x00000000


	//----- nvinfo : EIATTR_MIN_STACK_SIZE
	.align		4
.L_26:
        /*0060*/ 	.byte	0x04, 0x12
        /*0062*/ 	.short	(.L_28 - .L_27)
	.align		4
.L_27:
        /*0064*/ 	.word	index@(_Z23InitializeMatrix_kernelPdiiiiN7cutlass8FillModeE)
        /*0068*/ 	.word	0x00000000
.L_28:


//--------------------- .nv.compat                --------------------------
	.section	.nv.compat,"",@"SHT_CUDA_COMPAT_INFO"
	.align	4
        /*0000*/ 	.byte	0x02, 0x09, 0x01, 0x00, 0x02, 0x02, 0x01, 0x00, 0x02, 0x05, 0x05, 0x00, 0x03, 0x07, 0x01, 0x01
        /*0010*/ 	.byte	0x02, 0x03, 0x00, 0x00, 0x02, 0x06, 0x01, 0x00, 0x04, 0x0b, 0x08, 0x00, 0x01, 0x00, 0x00, 0x00
        /*0020*/ 	.byte	0x00, 0x00, 0x00, 0x00


//--------------------- .nv.info._ZN7cutlass6KernelINS_4gemm6kernel13TrmmUniversalINS1_11threadblock13MmaMultistageINS1_9GemmShapeILi64ELi64ELi16EEENS_9transform11threadblock44PredicatedTileAccessIteratorTriangularMatrixINS_11MatrixShapeILi64ELi16EEEdNS_6layout8RowMajorELi1ENS8_29PitchLinearWarpRakedThreadMapINS_16PitchLinearShapeILi16ELi64EEELi128ENSG_ILi16ELi2EEELi1EEELNS_8SideModeE1ELNS_8FillModeE0ELNS_8DiagTypeE3ENS_5ArrayIdLi1ELb1EEEEENS9_25RegularTileAccessIteratorISC_dNSD_40RowMajorTensorOpMultiplicand64bCrosswiseELi1ESJ_Li8EEELNS_4arch14CacheOperation4KindE0ENSA_INSB_ILi16ELi64EEEdSE_Li0ENS8_31PitchLinearWarpStripedThreadMapINSG_ILi64ELi16EEELi128ESI_Li1EEELSK_1ELSL_2ELSM_0ESO_EENSQ_ISW_dNSD_40RowMajorTensorOpMultiplicandCongruous64bELi0ESZ_Li8EEELSV_0EdSE_NS4_9MmaPolicyINS1_4warp11MmaTensorOpINS6_ILi32ELi32ELi16EEEdSR_dS11_dSE_NS14_17MmaTensorOpPolicyINST_3MmaINS6_ILi8ELi8ELi4EEELi32EdSE_dNSD_11ColumnMajorEdSE_NST_13OpMultiplyAddEEENSB_ILi1ELi1EEEEELi1ELb0EbEENSB_ILi0ELi0EEES1G_Li1EEELi5ELNS1_23SharedMemoryClearOptionE1EbEENS_8epilogue11threadblock8EpilogueIS7_S1F_Li1ENS1L_22PredicatedTileIteratorINS1L_26OutputTileOptimalThreadMapINS1L_15OutputTileShapeILi64ELi8ELi2ELi1ELi1EEENS1P_ILi1ELi4ELi1ELi1ELi4EEELi128ELi1ELi64EEEdLb0ENSD_9NoPermuteELb1EEENS1K_4warp24FragmentIteratorTensorOpIS16_S19_dNSN_IdLi2ELb1EEESE_EENS1V_20TileIteratorTensorOpIS16_S19_dSE_EENS1L_18SharedLoadIteratorINS1S_18CompactedThreadMapEdLi8EEENS1K_6thread17LinearCombinationIdLi1EddLNS24_9ScaleType4KindE2ELNS_15FloatRoundStyleE2EdEENSB_ILi0ELi4EEELi1ELi1EEENS4_30GemmIdentityThreadblockSwizzleILi1EEELSK_1ELSL_2ELSM_0EEEEEvNT_6ParamsE --------------------------
	.section	.nv.info._ZN7cutlass6KernelINS_4gemm6kernel13TrmmUniversalINS1_11threadblock13MmaMultistageINS1_9GemmShapeILi64ELi64ELi16EEENS_9transform11threadblock44PredicatedTileAccessIteratorTriangularMatrixINS_11MatrixShapeILi64ELi16EEEdNS_6layout8RowMajorELi1ENS8_29PitchLinearWarpRakedThreadMapINS_16PitchLinearShapeILi16ELi64EEELi128ENSG_ILi16ELi2EEELi1EEELNS_8SideModeE1ELNS_8FillModeE0ELNS_8DiagTypeE3ENS_5ArrayIdLi1ELb1EEEEENS9_25RegularTileAccessIteratorISC_dNSD_40RowMajorTensorOpMultiplicand64bCrosswiseELi1ESJ_Li8EEELNS_4arch14CacheOperation4KindE0ENSA_INSB_ILi16ELi64EEEdSE_Li0ENS8_31PitchLinearWarpStripedThreadMapINSG_ILi64ELi16EEELi128ESI_Li1EEELSK_1ELSL_2ELSM_0ESO_EENSQ_ISW_dNSD_40RowMajorTensorOpMultiplicandCongruous64bELi0ESZ_Li8EEELSV_0EdSE_NS4_9MmaPolicyINS1_4warp11MmaTensorOpINS6_ILi32ELi32ELi16EEEdSR_dS11_dSE_NS14_17MmaTensorOpPolicyINST_3MmaINS6_ILi8ELi8ELi4EEELi32EdSE_dNSD_11ColumnMajorEdSE_NST_13OpMultiplyAddEEENSB_ILi1ELi1EEEEELi1ELb0EbEENSB_ILi0ELi0EEES1G_Li1EEELi5ELNS1_23SharedMemoryClearOptionE1EbEENS_8epilogue11threadblock8EpilogueIS7_S1F_Li1ENS1L_22PredicatedTileIteratorINS1L_26OutputTileOptimalThreadMapINS1L_15OutputTileShapeILi64ELi8ELi2ELi1ELi1EEENS1P_ILi1ELi4ELi1ELi1ELi4EEELi128ELi1ELi64EEEdLb0ENSD_9NoPermuteELb1EEENS1K_4warp24FragmentIteratorTensorOpIS16_S19_dNSN_IdLi2ELb1EEESE_EENS1V_20TileIteratorTensorOpIS16_S19_dSE_EENS1L_18SharedLoadIteratorINS1S_18CompactedThreadMapEdLi8EEENS1K_6thread17LinearCombinationIdLi1EddLNS24_9ScaleType4KindE2ELNS_15FloatRoundStyleE2EdEENSB_ILi0ELi4EEELi1ELi1EEENS4_30GemmIdentityThreadblockSwizzleILi1EEELSK_1ELSL_2ELSM_0EEEEEvNT_6ParamsE,"",@"SHT_CUDA_INFO"
	.sectionflags	@""
	.align	4


	//----- nvinfo : EIATTR_CUDA_API_VERSION
	.align		4
        /*0000*/ 	.byte	0x04, 0x37
        /*0002*/ 	.short	(.L_30 - .L_29)
.L_29:
        /*0004*/ 	.word	0x00000082


	//----- nvinfo : EIATTR_KPARAM_INFO
	.align		4
.L_30:
        /*0008*/ 	.byte	0x04, 0x17
        /*000a*/ 	.short	(.L_32 - .L_31)
.L_31:
        /*000c*/ 	.word	0x00000000
        /*0010*/ 	.short	0x0000
        /*0012*/ 	.short	0x0000
        /*0014*/ 	.byte	0x00, 0xf0, 0xa1, 0x04


	//----- nvinfo : EIATTR_SPARSE_MMA_MASK
	.align		4
.L_32:
        /*0018*/ 	.byte	0x03, 0x50
        /*001a*/ 	.short	0x0000


	//----- nvinfo : EIATTR_MAXREG_COUNT
	.align		4
        /*001c*/ 	.byte	0x03, 0x1b
        /*001e*/ 	.short	0x00ff


	//----- nvinfo : EIATTR_NUM_BARRIERS
	.align		4
        /*0020*/ 	.byte	0x02, 0x4c
        /*0022*/ 	.byte	0x01
	.zero		1


	//----- nvinfo : EIATTR_MERCURY_ISA_VERSION
	.align		4
        /*0024*/ 	.byte	0x03, 0x5f
        /*0026*/ 	.short	0x0101


	//----- nvinfo : EIATTR_COOP_GROUP_MASK_REGIDS
	.align		4
        /*0028*/ 	.byte	0x04, 0x29
        /*002a*/ 	.short	(.L_34 - .L_33)


	//   ....[0]....
.L_33:
        /*002c*/ 	.word	0xffffffff


	//----- nvinfo : EIATTR_COOP_GROUP_INSTR_OFFSETS
	.align		4
.L_34:
        /*0030*/ 	.byte	0x04, 0x28
        /*0032*/ 	.short	(.L_36 - .L_35)


	//   ....[0]....
.L_35:
        /*0034*/ 	.word	0x00000f20


	//----- nvinfo : EIATTR_VRC_CTA_INIT_COUNT
	.align		4
.L_36:
        /*0038*/ 	.byte	0x02, 0x4a
	.zero		1
	.zero		1


	//----- nvinfo : EIATTR_EXIT_INSTR_OFFSETS
	.align		4
        /*003c*/ 	.byte	0x04, 0x1c
        /*003e*/ 	.short	(.L_38 - .L_37)


	//   ....[0]....
.L_37:
        /*0040*/ 	.word	0x000000f0


	//   ....[1]....
        /*0044*/ 	.word	0x000071f0


	//   ....[2]....
        /*0048*/ 	.word	0x00007270


	//   ....[3]....
        /*004c*/ 	.word	0x00007320


	//----- nvinfo : EIATTR_INDIRECT_BRANCH_TARGETS
	.align		4
.L_38:
        /*0050*/ 	.byte	0x04, 0x34
        /*0052*/ 	.short	(.L_40 - .L_39)


	//   ....[0]....
.L_39:
        /*0054*/ 	.word	.L_x_23@srel
        /*0058*/ 	.short	0x0
        /*005a*/ 	.short	0x0
        /*005c*/ 	.word	0x3
        /*0060*/ 	.word	.L_x_24@srel
        /*0064*/ 	.word	.L_x_25@srel
        /*0068*/ 	.word	.L_x_9@srel


	//   ....[1]....
        /*006c*/ 	.word	.L_x_27@srel
        /*0070*/ 	.short	0x0
        /*0072*/ 	.short	0x0
        /*0074*/ 	.word	0x3
        /*0078*/ 	.word	.L_x_28@srel
        /*007c*/ 	.word	.L_x_29@srel
        /*0080*/ 	.word	.L_x_9@srel


	//----- nvinfo : EIATTR_CRS_STACK_SIZE
	.align		4
.L_40:
        /*0084*/ 	.byte	0x04, 0x1e
        /*0086*/ 	.short	(.L_42 - .L_41)
.L_41:
        /*0088*/ 	.word	0x00000000


	//----- nvinfo : EIATTR_CBANK_PARAM_SIZE
	.align		4
.L_42:
        /*008c*/ 	.byte	0x03, 0x19
        /*008e*/ 	.short	0x0128


	//----- nvinfo : EIATTR_PARAM_CBANK
	.align		4
        /*0090*/ 	.byte	0x04, 0x0a
        /*0092*/ 	.short	(.L_44 - .L_43)
	.align		4
.L_43:
        /*0094*/ 	.word	index@(.nv.constant0._ZN7cutlass6KernelINS_4gemm6kernel13TrmmUniversalINS1_11threadblock13MmaMultistageINS1_9GemmShapeILi64ELi64ELi16EEENS_9transform11threadblock44PredicatedTileAccessIteratorTriangularMatrixINS_11MatrixShapeILi64ELi16EEEdNS_6layout8RowMajorELi1ENS8_29PitchLinearWarpRakedThreadMapINS_16PitchLinearShapeILi16ELi64EEELi128ENSG_ILi16ELi2EEELi1EEELNS_8SideModeE1ELNS_8FillModeE0ELNS_8DiagTypeE3ENS_5ArrayIdLi1ELb1EEEEENS9_25RegularTileAccessIteratorISC_dNSD_40RowMajorTensorOpMultiplicand64bCrosswiseELi1ESJ_Li8EEELNS_4arch14CacheOperation4KindE0ENSA_INSB_ILi16ELi64EEEdSE_Li0ENS8_31PitchLinearWarpStripedThreadMapINSG_ILi64ELi16EEELi128ESI_Li1EEELSK_1ELSL_2ELSM_0ESO_EENSQ_ISW_dNSD_40RowMajorTensorOpMultiplicandCongruous64bELi0ESZ_Li8EEELSV_0EdSE_NS4_9MmaPolicyINS1_4warp11MmaTensorOpINS6_ILi32ELi32ELi16EEEdSR_dS11_dSE_NS14_17MmaTensorOpPolicyINST_3MmaINS6_ILi8ELi8ELi4EEELi32EdSE_dNSD_11ColumnMajorEdSE_NST_13OpMultiplyAddEEENSB_ILi1ELi1EEEEELi1ELb0EbEENSB_ILi0ELi0EEES1G_Li1EEELi5ELNS1_23SharedMemoryClearOptionE1EbEENS_8epilogue11threadblock8EpilogueIS7_S1F_Li1ENS1L_22PredicatedTileIteratorINS1L_26OutputTileOptimalThreadMapINS1L_15OutputTileShapeILi64ELi8ELi2ELi1ELi1EEENS1P_ILi1ELi4ELi1ELi1ELi4EEELi128ELi1ELi64EEEdLb0ENSD_9NoPermuteELb1EEENS1K_4warp24FragmentIteratorTensorOpIS16_S19_dNSN_IdLi2ELb1EEESE_EENS1V_20TileIteratorTensorOpIS16_S19_dSE_EENS1L_18SharedLoadIteratorINS1S_18CompactedThreadMapEdLi8EEENS1K_6thread17LinearCombinationIdLi1EddLNS24_9ScaleType4KindE2ELNS_15FloatRoundStyleE2EdEENSB_ILi0ELi4EEELi1ELi1EEENS4_30GemmIdentityThreadblockSwizzleILi1EEELSK_1ELSL_2ELSM_0EEEEEvNT_6ParamsE)
        /*0098*/ 	.short	0x0380
        /*009a*/ 	.short	0x0128


	//----- nvinfo : EIATTR_SW_WAR
	.align		4
.L_44:
        /*009c*/ 	.byte	0x04, 0x36
        /*009e*/ 	.short	(.L_46 - .L_45)
.L_45:
        /*00a0*/ 	.word	0x00000008
.L_46:


//--------------------- .nv.info._Z20ReferenceTrmm_kerneliidPKdiS0_iPdi --------------------------
	.section	.nv.info._Z20ReferenceTrmm_kerneliidPKdiS0_iPdi,"",@"SHT_CUDA_INFO"
	.sectionflags	@""
	.align	4


	//----- nvinfo : EIATTR_CUDA_API_VERSION
	.align		4
        /*0000*/ 	.byte	0x04, 0x37
        /*0002*/ 	.short	(.L_48 - .L_47)
.L_47:
        /*0004*/ 	.word	0x00000082


	//----- nvinfo : EIATTR_KPARAM_INFO
	.align		4
.L_48:
        /*0008*/ 	.byte	0x04, 0x17
        /*000a*/ 	.short	(.L_50 - .L_49)
.L_49:
        /*000c*/ 	.word	0x00000000
        /*0010*/ 	.short	0x0008
        /*0012*/ 	.short	0x0038
        /*0014*/ 	.byte	0x00, 0xf0, 0x11, 0x00


	//----- nvinfo : EIATTR_KPARAM_INFO
	.align		4
.L_50:
        /*0018*/ 	.byte	0x04, 0x17
        /*001a*/ 	.short	(.L_52 - .L_51)
.L_51:
        /*001c*/ 	.word	0x00000000
        /*0020*/ 	.short	0x0007
        /*0022*/ 	.short	0x0030
        /*0024*/ 	.byte	0x00, 0xf5, 0x21, 0x00


	//----- nvinfo : EIATTR_KPARAM_INFO
	.align		4
.L_52:
        /*0028*/ 	.byte	0x04, 0x17
        /*002a*/ 	.short	(.L_54 - .L_53)
.L_53:
        /*002c*/ 	.word	0x00000000
        /*0030*/ 	.short	0x0006
        /*0032*/ 	.short	0x0028
        /*0034*/ 	.byte	0x00, 0xf0, 0x11, 0x00


	//----- nvinfo : EIATTR_KPARAM_INFO
	.align		4
.L_54:
        /*0038*/ 	.byte	0x04, 0x17
        /*003a*/ 	.short	(.L_56 - .L_55)
.L_55:
        /*003c*/ 	.word	0x00000000
        /*0040*/ 	.short	0x0005
        /*0042*/ 	.short	0x0020
        /*0044*/ 	.byte	0x00, 0xf5, 0x21, 0x00


	//----- nvinfo : EIATTR_KPARAM_INFO
	.align		4
.L_56:
        /*0048*/ 	.byte	0x04, 0x17
        /*004a*/ 	.short	(.L_58 - .L_57)
.L_57:
        /*004c*/ 	.word	0x00000000
        /*0050*/ 	.short	0x0004
        /*0052*/ 	.short	0x0018
        /*0054*/ 	.byte	0x00, 0xf0, 0x11, 0x00


	//----- nvinfo : EIATTR_KPARAM_INFO
	.align		4
.L_58:
        /*0058*/ 	.byte	0x04, 0x17
        /*005a*/ 	.short	(.L_60 - .L_59)
.L_59:
        /*005c*/ 	.word	0x00000000
        /*0060*/ 	.short	0x0003
        /*0062*/ 	.short	0x0010
        /*0064*/ 	.byte	0x00, 0xf5, 0x21, 0x00


	//----- nvinfo : EIATTR_KPARAM_INFO
	.align		4
.L_60:
        /*0068*/ 	.byte	0x04, 0x17
        /*006a*/ 	.short	(.L_62 - .L_61)
.L_61:
        /*006c*/ 	.word	0x00000000
        /*0070*/ 	.short	0x0002
        /*0072*/ 	.short	0x0008
        /*0074*/ 	.byte	0x00, 0xf0, 0x21, 0x00


	//----- nvinfo : EIATTR_KPARAM_INFO
	.align		4
.L_62:
        /*0078*/ 	.byte	0x04, 0x17
        /*007a*/ 	.short	(.L_64 - .L_63)
.L_63:
        /*007c*/ 	.word	0x00000000
        /*0080*/ 	.short	0x0001
        /*0082*/ 	.short	0x0004
        /*0084*/ 	.byte	0x00, 0xf0, 0x11, 0x00


	//----- nvinfo : EIATTR_KPARAM_INFO
	.align		4
.L_64:
        /*0088*/ 	.byte	0x04, 0x17
        /*008a*/ 	.short	(.L_66 - .L_65)
.L_65:
        /*008c*/ 	.word	0x00000000
        /*0090*/ 	.short	0x0000
        /*0092*/ 	.short	0x0000
        /*0094*/ 	.byte	0x00, 0xf0, 0x11, 0x00


	//----- nvinfo : EIATTR_SPARSE_MMA_MASK
	.align		4
.L_66:
        /*0098*/ 	.byte	0x03, 0x50
        /*009a*/ 	.short	0x0000


	//----- nvinfo : EIATTR_MAXREG_COUNT
	.align		4
        /*009c*/ 	.byte	0x03, 0x1b
        /*009e*/ 	.short	0x00ff


	//----- nvinfo : EIATTR_MERCURY_ISA_VERSION
	.align		4
        /*00a0*/ 	.byte	0x03, 0x5f
        /*00a2*/ 	.short	0x0101


	//----- nvinfo : EIATTR_VRC_CTA_INIT_COUNT
	.align		4
        /*00a4*/ 	.byte	0x02, 0x4a
	.zero		1
	.zero		1


	//----- nvinfo : EIATTR_EXIT_INSTR_OFFSETS
	.align		4
        /*00a8*/ 	.byte	0x04, 0x1c
        /*00aa*/ 	.short	(.L_68 - .L_67)


	//   ....[0]....
.L_67:
        /*00ac*/ 	.word	0x000000c0


	//   ....[1]....
        /*00b0*/ 	.word	0x00000870


	//----- nvinfo : EIATTR_CBANK_PARAM_SIZE
	.align		4
.L_68:
        /*00b4*/ 	.byte	0x03, 0x19
        /*00b6*/ 	.short	0x003c


	//----- nvinfo : EIATTR_PARAM_CBANK
	.align		4
        /*00b8*/ 	.byte	0x04, 0x0a
        /*00ba*/ 	.short	(.L_70 - .L_69)
	.align		4
.L_69:
        /*00bc*/ 	.word	index@(.nv.constant0._Z20ReferenceTrmm_kerneliidPKdiS0_iPdi)
        /*00c0*/ 	.short	0x0380
        /*00c2*/ 	.short	0x003c


	//----- nvinfo : EIATTR_SW_WAR
	.align		4
.L_70:
        /*00c4*/ 	.byte	0x04, 0x36
        /*00c6*/ 	.short	(.L_72 - .L_71)
.L_71:
        /*00c8*/ 	.word	0x00000008
.L_72:


//--------------------- .nv.info._Z23InitializeMatrix_kernelPdiiiiN7cutlass8FillModeE --------------------------
	.section	.nv.info._Z23InitializeMatrix_kernelPdiiiiN7cutlass8FillModeE,"",@"SHT_CUDA_INFO"
	.sectionflags	@""
	.align	4


	//----- nvinfo : EIATTR_CUDA_API_VERSION
	.align		4
        /*0000*/ 	.byte	0x04, 0x37
        /*0002*/ 	.short	(.L_74 - .L_73)
.L_73:
        /*0004*/ 	.word	0x00000082


	//----- nvinfo : EIATTR_KPARAM_INFO
	.align		4
.L_74:
        /*0008*/ 	.byte	0x04, 0x17
        /*000a*/ 	.short	(.L_76 - .L_75)
.L_75:
        /*000c*/ 	.word	0x00000000
        /*0010*/ 	.short	0x0005
        /*0012*/ 	.short	0x0018
        /*0014*/ 	.byte	0x00, 0xf0, 0x11, 0x00


	//----- nvinfo : EIATTR_KPARAM_INFO
	.align		4
.L_76:
        /*0018*/ 	.byte	0x04, 0x17
        /*001a*/ 	.short	(.L_78 - .L_77)
.L_77:
        /*001c*/ 	.word	0x00000000
        /*0020*/ 	.short	0x0004
        /*0022*/ 	.short	0x0014
        /*0024*/ 	.byte	0x00, 0xf0, 0x11, 0x00


	//----- nvinfo : EIATTR_KPARAM_INFO
	.align		4
.L_78:
        /*0028*/ 	.byte	0x04, 0x17
        /*002a*/ 	.short	(.L_80 - .L_79)
.L_79:
        /*002c*/ 	.word	0x00000000
        /*0030*/ 	.short	0x0003
        /*0032*/ 	.short	0x0010
        /*0034*/ 	.byte	0x00, 0xf0, 0x11, 0x00


	//----- nvinfo : EIATTR_KPARAM_INFO
	.align		4
.L_80:
        /*0038*/ 	.byte	0x04, 0x17
        /*003a*/ 	.short	(.L_82 - .L_81)
.L_81:
        /*003c*/ 	.word	0x00000000
        /*0040*/ 	.short	0x0002
        /*0042*/ 	.short	0x000c
        /*0044*/ 	.byte	0x00, 0xf0, 0x11, 0x00


	//----- nvinfo : EIATTR_KPARAM_INFO
	.align		4
.L_82:
        /*0048*/ 	.byte	0x04, 0x17
        /*004a*/ 	.short	(.L_84 - .L_83)
.L_83:
        /*004c*/ 	.word	0x00000000
        /*0050*/ 	.short	0x0001
        /*0052*/ 	.short	0x0008
        /*0054*/ 	.byte	0x00, 0xf0, 0x11, 0x00


	//----- nvinfo : EIATTR_KPARAM_INFO
	.align		4
.L_84:
        /*0058*/ 	.byte	0x04, 0x17
        /*005a*/ 	.short	(.L_86 - .L_85)
.L_85:
        /*005c*/ 	.word	0x00000000
        /*0060*/ 	.short	0x0000
        /*0062*/ 	.short	0x0000
        /*0064*/ 	.byte	0x00, 0xf5, 0x21, 0x00


	//----- nvinfo : EIATTR_SPARSE_MMA_MASK
	.align		4
.L_86:
        /*0068*/ 	.byte	0x03, 0x50
        /*006a*/ 	.short	0x0000


	//----- nvinfo : EIATTR_MAXREG_COUNT
	.align		4
        /*006c*/ 	.byte	0x03, 0x1b
        /*006e*/ 	.short	0x00ff


	//----- nvinfo : EIATTR_MERCURY_ISA_VERSION
	.align		4
        /*0070*/ 	.byte	0x03, 0x5f
        /*0072*/ 	.short	0x0101


	//----- nvinfo : EIATTR_VRC_CTA_INIT_COUNT
	.align		4
        /*0074*/ 	.byte	0x02, 0x4a
	.zero		1
	.zero		1


	//----- nvinfo : EIATTR_EXIT_INSTR_OFFSETS
	.align		4
        /*0078*/ 	.byte	0x04, 0x1c
        /*007a*/ 	.short	(.L_88 - .L_87)


	//   ....[0]....
.L_87:
        /*007c*/ 	.word	0x000000d0


	//   ....[1]....
        /*0080*/ 	.word	0x00000110


	//   ....[2]....
        /*0084*/ 	.word	0x00000150


	//   ....[3]....
        /*0088*/ 	.word	0x00000230


	//----- nvinfo : EIATTR_CBANK_PARAM_SIZE
	.align		4
.L_88:
        /*008c*/ 	.byte	0x03, 0x19
        /*008e*/ 	.short	0x001c


	//----- nvinfo : EIATTR_PARAM_CBANK
	.align		4
        /*0090*/ 	.byte	0x04, 0x0a
        /*0092*/ 	.short	(.L_90 - .L_89)
	.align		4
.L_89:
        /*0094*/ 	.word	index@(.nv.constant0._Z23InitializeMatrix_kernelPdiiiiN7cutlass8FillModeE)
        /*0098*/ 	.short	0x0380
        /*009a*/ 	.short	0x001c


	//----- nvinfo : EIATTR_SW_WAR
	.align		4
.L_90:
        /*009c*/ 	.byte	0x04, 0x36
        /*009e*/ 	.short	(.L_92 - .L_91)
.L_91:
        /*00a0*/ 	.word	0x00000008
.L_92:


//--------------------- .nv.callgraph             --------------------------
	.section	.nv.callgraph,"",@"SHT_CUDA_CALLGRAPH"
	.align	4
	.sectionentsize	8
	.align		4
        /*0000*/ 	.word	0x00000000
	.align		4
        /*0004*/ 	.word	0xffffffff
	.align		4
        /*0008*/ 	.word	0x00000000
	.align		4
        /*000c*/ 	.word	0xfffffffe
	.align		4
        /*0010*/ 	.word	0x00000000
	.align		4
        /*0014*/ 	.word	0xfffffffd
	.align		4
        /*0018*/ 	.word	0x00000000
	.align		4
        /*001c*/ 	.word	0xfffffffc


//--------------------- .nv.constant4             --------------------------
	.section	.nv.constant4,"a",@progbits
	.align	8
	.align		8
.nv.constant4:
        /*0000*/ 	.dword	_ZN34_INTERNAL_2089e32b_4_k_cu_31ca97164cuda3std3__45__cpo5beginE
	.align		8
        /*0008*/ 	.dword	_ZN34_INTERNAL_2089e32b_4_k_cu_31ca97164cuda3std3__45__cpo3endE
	.align		8
        /*0010*/ 	.dword	_ZN34_INTERNAL_2089e32b_4_k_cu_31ca97164cuda3std3__45__cpo6cbeginE
	.align		8
        /*0018*/ 	.dword	_ZN34_INTERNAL_2089e32b_4_k_cu_31ca97164cuda3std3__45__cpo4cendE
	.align		8
        /*0020*/ 	.dword	_ZN34_INTERNAL_2089e32b_4_k_cu_31ca97164cuda3std3__436_GLOBAL__N__2089e32b_4_k_cu_31ca97166ignoreE
	.align		8
        /*0028*/ 	.dword	_ZN34_INTERNAL_2089e32b_4_k_cu_31ca97164cuda3std3__419piecewise_constructE
	.align		8
        /*0030*/ 	.dword	_ZN34_INTERNAL_2089e32b_4_k_cu_31ca97164cuda3std3__48in_placeE
	.align		8
        /*0038*/ 	.dword	_ZN34_INTERNAL_2089e32b_4_k_cu_31ca97164cuda3std6ranges3__45__cpo4swapE
	.align		8
        /*0040*/ 	.dword	_ZN34_INTERNAL_2089e32b_4_k_cu_31ca97164cuda3std6ranges3__45__cpo9iter_moveE
	.align		8
        /*0048*/ 	.dword	_ZN34_INTERNAL_2089e32b_4_k_cu_31ca97164cute7productE
	.align		8
        /*0050*/ 	.dword	_ZN34_INTERNAL_2089e32b_4_k_cu_31ca97164cute1_E


//--------------------- .nv.constant2._ZN7cutlass6KernelINS_4gemm6kernel13TrmmUniversalINS1_11threadblock13MmaMultistageINS1_9GemmShapeILi64ELi64ELi16EEENS_9transform11threadblock44PredicatedTileAccessIteratorTriangularMatrixINS_11MatrixShapeILi64ELi16EEEdNS_6layout8RowMajorELi1ENS8_29PitchLinearWarpRakedThreadMapINS_16PitchLinearShapeILi16ELi64EEELi128ENSG_ILi16ELi2EEELi1EEELNS_8SideModeE1ELNS_8FillModeE0ELNS_8DiagTypeE3ENS_5ArrayIdLi1ELb1EEEEENS9_25RegularTileAccessIteratorISC_dNSD_40RowMajorTensorOpMultiplicand64bCrosswiseELi1ESJ_Li8EEELNS_4arch14CacheOperation4KindE0ENSA_INSB_ILi16ELi64EEEdSE_Li0ENS8_31PitchLinearWarpStripedThreadMapINSG_ILi64ELi16EEELi128ESI_Li1EEELSK_1ELSL_2ELSM_0ESO_EENSQ_ISW_dNSD_40RowMajorTensorOpMultiplicandCongruous64bELi0ESZ_Li8EEELSV_0EdSE_NS4_9MmaPolicyINS1_4warp11MmaTensorOpINS6_ILi32ELi32ELi16EEEdSR_dS11_dSE_NS14_17MmaTensorOpPolicyINST_3MmaINS6_ILi8ELi8ELi4EEELi32EdSE_dNSD_11ColumnMajorEdSE_NST_13OpMultiplyAddEEENSB_ILi1ELi1EEEEELi1ELb0EbEENSB_ILi0ELi0EEES1G_Li1EEELi5ELNS1_23SharedMemoryClearOptionE1EbEENS_8epilogue11threadblock8EpilogueIS7_S1F_Li1ENS1L_22PredicatedTileIteratorINS1L_26OutputTileOptimalThreadMapINS1L_15OutputTileShapeILi64ELi8ELi2ELi1ELi1EEENS1P_ILi1ELi4ELi1ELi1ELi4EEELi128ELi1ELi64EEEdLb0ENSD_9NoPermuteELb1EEENS1K_4warp24FragmentIteratorTensorOpIS16_S19_dNSN_IdLi2ELb1EEESE_EENS1V_20TileIteratorTensorOpIS16_S19_dSE_EENS1L_18SharedLoadIteratorINS1S_18CompactedThreadMapEdLi8EEENS1K_6thread17LinearCombinationIdLi1EddLNS24_9ScaleType4KindE2ELNS_15FloatRoundStyleE2EdEENSB_ILi0ELi4EEELi1ELi1EEENS4_30GemmIdentityThreadblockSwizzleILi1EEELSK_1ELSL_2ELSM_0EEEEEvNT_6ParamsE --------------------------
	.section	.nv.constant2._ZN7cutlass6KernelINS_4gemm6kernel13TrmmUniversalINS1_11threadblock13MmaMultistageINS1_9GemmShapeILi64ELi64ELi16EEENS_9transform11threadblock44PredicatedTileAccessIteratorTriangularMatrixINS_11MatrixShapeILi64ELi16EEEdNS_6layout8RowMajorELi1ENS8_29PitchLinearWarpRakedThreadMapINS_16PitchLinearShapeILi16ELi64EEELi128ENSG_ILi16ELi2EEELi1EEELNS_8SideModeE1ELNS_8FillModeE0ELNS_8DiagTypeE3ENS_5ArrayIdLi1ELb1EEEEENS9_25RegularTileAccessIteratorISC_dNSD_40RowMajorTensorOpMultiplicand64bCrosswiseELi1ESJ_Li8EEELNS_4arch14CacheOperation4KindE0ENSA_INSB_ILi16ELi64EEEdSE_Li0ENS8_31PitchLinearWarpStripedThreadMapINSG_ILi64ELi16EEELi128ESI_Li1EEELSK_1ELSL_2ELSM_0ESO_EENSQ_ISW_dNSD_40RowMajorTensorOpMultiplicandCongruous64bELi0ESZ_Li8EEELSV_0EdSE_NS4_9MmaPolicyINS1_4warp11MmaTensorOpINS6_ILi32ELi32ELi16EEEdSR_dS11_dSE_NS14_17MmaTensorOpPolicyINST_3MmaINS6_ILi8ELi8ELi4EEELi32EdSE_dNSD_11ColumnMajorEdSE_NST_13OpMultiplyAddEEENSB_ILi1ELi1EEEEELi1ELb0EbEENSB_ILi0ELi0EEES1G_Li1EEELi5ELNS1_23SharedMemoryClearOptionE1EbEENS_8epilogue11threadblock8EpilogueIS7_S1F_Li1ENS1L_22PredicatedTileIteratorINS1L_26OutputTileOptimalThreadMapINS1L_15OutputTileShapeILi64ELi8ELi2ELi1ELi1EEENS1P_ILi1ELi4ELi1ELi1ELi4EEELi128ELi1ELi64EEEdLb0ENSD_9NoPermuteELb1EEENS1K_4warp24FragmentIteratorTensorOpIS16_S19_dNSN_IdLi2ELb1EEESE_EENS1V_20TileIteratorTensorOpIS16_S19_dSE_EENS1L_18SharedLoadIteratorINS1S_18CompactedThreadMapEdLi8EEENS1K_6thread17LinearCombinationIdLi1EddLNS24_9ScaleType4KindE2ELNS_15FloatRoundStyleE2EdEENSB_ILi0ELi4EEELi1ELi1EEENS4_30GemmIdentityThreadblockSwizzleILi1EEELSK_1ELSL_2ELSM_0EEEEEvNT_6ParamsE,"a",@progbits
	.sectionflags	@""
	.align	4
.nv.constant2._ZN7cutlass6KernelINS_4gemm6kernel13TrmmUniversalINS1_11threadblock13MmaMultistageINS1_9GemmShapeILi64ELi64ELi16EEENS_9transform11threadblock44PredicatedTileAccessIteratorTriangularMatrixINS_11MatrixShapeILi64ELi16EEEdNS_6layout8RowMajorELi1ENS8_29PitchLinearWarpRakedThreadMapINS_16PitchLinearShapeILi16ELi64EEELi128ENSG_ILi16ELi2EEELi1EEELNS_8SideModeE1ELNS_8FillModeE0ELNS_8DiagTypeE3ENS_5ArrayIdLi1ELb1EEEEENS9_25RegularTileAccessIteratorISC_dNSD_40RowMajorTensorOpMultiplicand64bCrosswiseELi1ESJ_Li8EEELNS_4arch14CacheOperation4KindE0ENSA_INSB_ILi16ELi64EEEdSE_Li0ENS8_31PitchLinearWarpStripedThreadMapINSG_ILi64ELi16EEELi128ESI_Li1EEELSK_1ELSL_2ELSM_0ESO_EENSQ_ISW_dNSD_40RowMajorTensorOpMultiplicandCongruous64bELi0ESZ_Li8EEELSV_0EdSE_NS4_9MmaPolicyINS1_4warp11MmaTensorOpINS6_ILi32ELi32ELi16EEEdSR_dS11_dSE_NS14_17MmaTensorOpPolicyINST_3MmaINS6_ILi8ELi8ELi4EEELi32EdSE_dNSD_11ColumnMajorEdSE_NST_13OpMultiplyAddEEENSB_ILi1ELi1EEEEELi1ELb0EbEENSB_ILi0ELi0EEES1G_Li1EEELi5ELNS1_23SharedMemoryClearOptionE1EbEENS_8epilogue11threadblock8EpilogueIS7_S1F_Li1ENS1L_22PredicatedTileIteratorINS1L_26OutputTileOptimalThreadMapINS1L_15OutputTileShapeILi64ELi8ELi2ELi1ELi1EEENS1P_ILi1ELi4ELi1ELi1ELi4EEELi128ELi1ELi64EEEdLb0ENSD_9NoPermuteELb1EEENS1K_4warp24FragmentIteratorTensorOpIS16_S19_dNSN_IdLi2ELb1EEESE_EENS1V_20TileIteratorTensorOpIS16_S19_dSE_EENS1L_18SharedLoadIteratorINS1S_18CompactedThreadMapEdLi8EEENS1K_6thread17LinearCombinationIdLi1EddLNS24_9ScaleType4KindE2ELNS_15FloatRoundStyleE2EdEENSB_ILi0ELi4EEELi1ELi1EEENS4_30GemmIdentityThreadblockSwizzleILi1EEELSK_1ELSL_2ELSM_0EEEEEvNT_6ParamsE:
        /*0000*/ 	.byte	0xc0, 0x5e, 0x00, 0x00, 0x50, 0x5e, 0x00, 0x00, 0xa0, 0x60, 0x00, 0x00, 0x40, 0x60, 0x00, 0x00
        /*0010*/ 	.byte	0xe0, 0x5f, 0x00, 0x00, 0xa0, 0x60, 0x00, 0x00


//--------------------- .text._ZN7cutlass6KernelINS_4gemm6kernel13TrmmUniversalINS1_11threadblock13MmaMultistageINS1_9GemmShapeILi64ELi64ELi16EEENS_9transform11threadblock44PredicatedTileAccessIteratorTriangularMatrixINS_11MatrixShapeILi64ELi16EEEdNS_6layout8RowMajorELi1ENS8_29PitchLinearWarpRakedThreadMapINS_16PitchLinearShapeILi16ELi64EEELi128ENSG_ILi16ELi2EEELi1EEELNS_8SideModeE1ELNS_8FillModeE0ELNS_8DiagTypeE3ENS_5ArrayIdLi1ELb1EEEEENS9_25RegularTileAccessIteratorISC_dNSD_40RowMajorTensorOpMultiplicand64bCrosswiseELi1ESJ_Li8EEELNS_4arch14CacheOperation4KindE0ENSA_INSB_ILi16ELi64EEEdSE_Li0ENS8_31PitchLinearWarpStripedThreadMapINSG_ILi64ELi16EEELi128ESI_Li1EEELSK_1ELSL_2ELSM_0ESO_EENSQ_ISW_dNSD_40RowMajorTensorOpMultiplicandCongruous64bELi0ESZ_Li8EEELSV_0EdSE_NS4_9MmaPolicyINS1_4warp11MmaTensorOpINS6_ILi32ELi32ELi16EEEdSR_dS11_dSE_NS14_17MmaTensorOpPolicyINST_3MmaINS6_ILi8ELi8ELi4EEELi32EdSE_dNSD_11ColumnMajorEdSE_NST_13OpMultiplyAddEEENSB_ILi1ELi1EEEEELi1ELb0EbEENSB_ILi0ELi0EEES1G_Li1EEELi5ELNS1_23SharedMemoryClearOptionE1EbEENS_8epilogue11threadblock8EpilogueIS7_S1F_Li1ENS1L_22PredicatedTileIteratorINS1L_26OutputTileOptimalThreadMapINS1L_15OutputTileShapeILi64ELi8ELi2ELi1ELi1EEENS1P_ILi1ELi4ELi1ELi1ELi4EEELi128ELi1ELi64EEEdLb0ENSD_9NoPermuteELb1EEENS1K_4warp24FragmentIteratorTensorOpIS16_S19_dNSN_IdLi2ELb1EEESE_EENS1V_20TileIteratorTensorOpIS16_S19_dSE_EENS1L_18SharedLoadIteratorINS1S_18CompactedThreadMapEdLi8EEENS1K_6thread17LinearCombinationIdLi1EddLNS24_9ScaleType4KindE2ELNS_15FloatRoundStyleE2EdEENSB_ILi0ELi4EEELi1ELi1EEENS4_30GemmIdentityThreadblockSwizzleILi1EEELSK_1ELSL_2ELSM_0EEEEEvNT_6ParamsE --------------------------
	.section	.text._ZN7cutlass6KernelINS_4gemm6kernel13TrmmUniversalINS1_11threadblock13MmaMultistageINS1_9GemmShapeILi64ELi64ELi16EEENS_9transform11threadblock44PredicatedTileAccessIteratorTriangularMatrixINS_11MatrixShapeILi64ELi16EEEdNS_6layout8RowMajorELi1ENS8_29PitchLinearWarpRakedThreadMapINS_16PitchLinearShapeILi16ELi64EEELi128ENSG_ILi16ELi2EEELi1EEELNS_8SideModeE1ELNS_8FillModeE0ELNS_8DiagTypeE3ENS_5ArrayIdLi1ELb1EEEEENS9_25RegularTileAccessIteratorISC_dNSD_40RowMajorTensorOpMultiplicand64bCrosswiseELi1ESJ_Li8EEELNS_4arch14CacheOperation4KindE0ENSA_INSB_ILi16ELi64EEEdSE_Li0ENS8_31PitchLinearWarpStripedThreadMapINSG_ILi64ELi16EEELi128ESI_Li1EEELSK_1ELSL_2ELSM_0ESO_EENSQ_ISW_dNSD_40RowMajorTensorOpMultiplicandCongruous64bELi0ESZ_Li8EEELSV_0EdSE_NS4_9MmaPolicyINS1_4warp11MmaTensorOpINS6_ILi32ELi32ELi16EEEdSR_dS11_dSE_NS14_17MmaTensorOpPolicyINST_3MmaINS6_ILi8ELi8ELi4EEELi32EdSE_dNSD_11ColumnMajorEdSE_NST_13OpMultiplyAddEEENSB_ILi1ELi1EEEEELi1ELb0EbEENSB_ILi0ELi0EEES1G_Li1EEELi5ELNS1_23SharedMemoryClearOptionE1EbEENS_8epilogue11threadblock8EpilogueIS7_S1F_Li1ENS1L_22PredicatedTileIteratorINS1L_26OutputTileOptimalThreadMapINS1L_15OutputTileShapeILi64ELi8ELi2ELi1ELi1EEENS1P_ILi1ELi4ELi1ELi1ELi4EEELi128ELi1ELi64EEEdLb0ENSD_9NoPermuteELb1EEENS1K_4warp24FragmentIteratorTensorOpIS16_S19_dNSN_IdLi2ELb1EEESE_EENS1V_20TileIteratorTensorOpIS16_S19_dSE_EENS1L_18SharedLoadIteratorINS1S_18CompactedThreadMapEdLi8EEENS1K_6thread17LinearCombinationIdLi1EddLNS24_9ScaleType4KindE2ELNS_15FloatRoundStyleE2EdEENSB_ILi0ELi4EEELi1ELi1EEENS4_30GemmIdentityThreadblockSwizzleILi1EEELSK_1ELSL_2ELSM_0EEEEEvNT_6ParamsE,"ax",@progbits
	.align	128
.text._ZN7cutlass6KernelINS_4gemm6kernel13TrmmUniversalINS1_11threadblock13MmaMultistageINS1_9GemmShapeILi64ELi64ELi16EEENS_9transform11threadblock44PredicatedTileAccessIteratorTriangularMatrixINS_11MatrixShapeILi64ELi16EEEdNS_6layout8RowMajorELi1ENS8_29PitchLinearWarpRakedThreadMapINS_16PitchLinearShapeILi16ELi64EEELi128ENSG_ILi16ELi2EEELi1EEELNS_8SideModeE1ELNS_8FillModeE0ELNS_8DiagTypeE3ENS_5ArrayIdLi1ELb1EEEEENS9_25RegularTileAccessIteratorISC_dNSD_40RowMajorTensorOpMultiplicand64bCrosswiseELi1ESJ_Li8EEELNS_4arch14CacheOperation4KindE0ENSA_INSB_ILi16ELi64EEEdSE_Li0ENS8_31PitchLinearWarpStripedThreadMapINSG_ILi64ELi16EEELi128ESI_Li1EEELSK_1ELSL_2ELSM_0ESO_EENSQ_ISW_dNSD_40RowMajorTensorOpMultiplicandCongruous64bELi0ESZ_Li8EEELSV_0EdSE_NS4_9MmaPolicyINS1_4warp11MmaTensorOpINS6_ILi32ELi32ELi16EEEdSR_dS11_dSE_NS14_17MmaTensorOpPolicyINST_3MmaINS6_ILi8ELi8ELi4EEELi32EdSE_dNSD_11ColumnMajorEdSE_NST_13OpMultiplyAddEEENSB_ILi1ELi1EEEEELi1ELb0EbEENSB_ILi0ELi0EEES1G_Li1EEELi5ELNS1_23SharedMemoryClearOptionE1EbEENS_8epilogue11threadblock8EpilogueIS7_S1F_Li1ENS1L_22PredicatedTileIteratorINS1L_26OutputTileOptimalThreadMapINS1L_15OutputTileShapeILi64ELi8ELi2ELi1ELi1EEENS1P_ILi1ELi4ELi1ELi1ELi4EEELi128ELi1ELi64EEEdLb0ENSD_9NoPermuteELb1EEENS1K_4warp24FragmentIteratorTensorOpIS16_S19_dNSN_IdLi2ELb1EEESE_EENS1V_20TileIteratorTensorOpIS16_S19_dSE_EENS1L_18SharedLoadIteratorINS1S_18CompactedThreadMapEdLi8EEENS1K_6thread17LinearCombinationIdLi1EddLNS24_9ScaleType4KindE2ELNS_15FloatRoundStyleE2EdEENSB_ILi0ELi4EEELi1ELi1EEENS4_30GemmIdentityThreadblockSwizzleILi1EEELSK_1ELSL_2ELSM_0EEEEEvNT_6ParamsE:
        .type           _ZN7cutlass6KernelINS_4gemm6kernel13TrmmUniversalINS1_11threadblock13MmaMultistageINS1_9GemmShapeILi64ELi64ELi16EEENS_9transform11threadblock44PredicatedTileAccessIteratorTriangularMatrixINS_11MatrixShapeILi64ELi16EEEdNS_6layout8RowMajorELi1ENS8_29PitchLinearWarpRakedThreadMapINS_16PitchLinearShapeILi16ELi64EEELi128ENSG_ILi16ELi2EEELi1EEELNS_8SideModeE1ELNS_8FillModeE0ELNS_8DiagTypeE3ENS_5ArrayIdLi1ELb1EEEEENS9_25RegularTileAccessIteratorISC_dNSD_40RowMajorTensorOpMultiplicand64bCrosswiseELi1ESJ_Li8EEELNS_4arch14CacheOperation4KindE0ENSA_INSB_ILi16ELi64EEEdSE_Li0ENS8_31PitchLinearWarpStripedThreadMapINSG_ILi64ELi16EEELi128ESI_Li1EEELSK_1ELSL_2ELSM_0ESO_EENSQ_ISW_dNSD_40RowMajorTensorOpMultiplicandCongruous64bELi0ESZ_Li8EEELSV_0EdSE_NS4_9MmaPolicyINS1_4warp11MmaTensorOpINS6_ILi32ELi32ELi16EEEdSR_dS11_dSE_NS14_17MmaTensorOpPolicyINST_3MmaINS6_ILi8ELi8ELi4EEELi32EdSE_dNSD_11ColumnMajorEdSE_NST_13OpMultiplyAddEEENSB_ILi1ELi1EEEEELi1ELb0EbEENSB_ILi0ELi0EEES1G_Li1EEELi5ELNS1_23SharedMemoryClearOptionE1EbEENS_8epilogue11threadblock8EpilogueIS7_S1F_Li1ENS1L_22PredicatedTileIteratorINS1L_26OutputTileOptimalThreadMapINS1L_15OutputTileShapeILi64ELi8ELi2ELi1ELi1EEENS1P_ILi1ELi4ELi1ELi1ELi4EEELi128ELi1ELi64EEEdLb0ENSD_9NoPermuteELb1EEENS1K_4warp24FragmentIteratorTensorOpIS16_S19_dNSN_IdLi2ELb1EEESE_EENS1V_20TileIteratorTensorOpIS16_S19_dSE_EENS1L_18SharedLoadIteratorINS1S_18CompactedThreadMapEdLi8EEENS1K_6thread17LinearCombinationIdLi1EddLNS24_9ScaleType4KindE2ELNS_15FloatRoundStyleE2EdEENSB_ILi0ELi4EEELi1ELi1EEENS4_30GemmIdentityThreadblockSwizzleILi1EEELSK_1ELSL_2ELSM_0EEEEEvNT_6ParamsE,@function
        .size           _ZN7cutlass6KernelINS_4gemm6kernel13TrmmUniversalINS1_11threadblock13MmaMultistageINS1_9GemmShapeILi64ELi64ELi16EEENS_9transform11threadblock44PredicatedTileAccessIteratorTriangularMatrixINS_11MatrixShapeILi64ELi16EEEdNS_6layout8RowMajorELi1ENS8_29PitchLinearWarpRakedThreadMapINS_16PitchLinearShapeILi16ELi64EEELi128ENSG_ILi16ELi2EEELi1EEELNS_8SideModeE1ELNS_8FillModeE0ELNS_8DiagTypeE3ENS_5ArrayIdLi1ELb1EEEEENS9_25RegularTileAccessIteratorISC_dNSD_40RowMajorTensorOpMultiplicand64bCrosswiseELi1ESJ_Li8EEELNS_4arch14CacheOperation4KindE0ENSA_INSB_ILi16ELi64EEEdSE_Li0ENS8_31PitchLinearWarpStripedThreadMapINSG_ILi64ELi16EEELi128ESI_Li1EEELSK_1ELSL_2ELSM_0ESO_EENSQ_ISW_dNSD_40RowMajorTensorOpMultiplicandCongruous64bELi0ESZ_Li8EEELSV_0EdSE_NS4_9MmaPolicyINS1_4warp11MmaTensorOpINS6_ILi32ELi32ELi16EEEdSR_dS11_dSE_NS14_17MmaTensorOpPolicyINST_3MmaINS6_ILi8ELi8ELi4EEELi32EdSE_dNSD_11ColumnMajorEdSE_NST_13OpMultiplyAddEEENSB_ILi1ELi1EEEEELi1ELb0EbEENSB_ILi0ELi0EEES1G_Li1EEELi5ELNS1_23SharedMemoryClearOptionE1EbEENS_8epilogue11threadblock8EpilogueIS7_S1F_Li1ENS1L_22PredicatedTileIteratorINS1L_26OutputTileOptimalThreadMapINS1L_15OutputTileShapeILi64ELi8ELi2ELi1ELi1EEENS1P_ILi1ELi4ELi1ELi1ELi4EEELi128ELi1ELi64EEEdLb0ENSD_9NoPermuteELb1EEENS1K_4warp24FragmentIteratorTensorOpIS16_S19_dNSN_IdLi2ELb1EEESE_EENS1V_20TileIteratorTensorOpIS16_S19_dSE_EENS1L_18SharedLoadIteratorINS1S_18CompactedThreadMapEdLi8EEENS1K_6thread17LinearCombinationIdLi1EddLNS24_9ScaleType4KindE2ELNS_15FloatRoundStyleE2EdEENSB_ILi0ELi4EEELi1ELi1EEENS4_30GemmIdentityThreadblockSwizzleILi1EEELSK_1ELSL_2ELSM_0EEEEEvNT_6ParamsE,(.L_x_31 - _ZN7cutlass6KernelINS_4gemm6kernel13TrmmUniversalINS1_11threadblock13MmaMultistageINS1_9GemmShapeILi64ELi64ELi16EEENS_9transform11threadblock44PredicatedTileAccessIteratorTriangularMatrixINS_11MatrixShapeILi64ELi16EEEdNS_6layout8RowMajorELi1ENS8_29PitchLinearWarpRakedThreadMapINS_16PitchLinearShapeILi16ELi64EEELi128ENSG_ILi16ELi2EEELi1EEELNS_8SideModeE1ELNS_8FillModeE0ELNS_8DiagTypeE3ENS_5ArrayIdLi1ELb1EEEEENS9_25RegularTileAccessIteratorISC_dNSD_40RowMajorTensorOpMultiplicand64bCrosswiseELi1ESJ_Li8EEELNS_4arch14CacheOperation4KindE0ENSA_INSB_ILi16ELi64EEEdSE_Li0ENS8_31PitchLinearWarpStripedThreadMapINSG_ILi64ELi16EEELi128ESI_Li1EEELSK_1ELSL_2ELSM_0ESO_EENSQ_ISW_dNSD_40RowMajorTensorOpMultiplicandCongruous64bELi0ESZ_Li8EEELSV_0EdSE_NS4_9MmaPolicyINS1_4warp11MmaTensorOpINS6_ILi32ELi32ELi16EEEdSR_dS11_dSE_NS14_17MmaTensorOpPolicyINST_3MmaINS6_ILi8ELi8ELi4EEELi32EdSE_dNSD_11ColumnMajorEdSE_NST_13OpMultiplyAddEEENSB_ILi1ELi1EEEEELi1ELb0EbEENSB_ILi0ELi0EEES1G_Li1EEELi5ELNS1_23SharedMemoryClearOptionE1EbEENS_8epilogue11threadblock8EpilogueIS7_S1F_Li1ENS1L_22PredicatedTileIteratorINS1L_26OutputTileOptimalThreadMapINS1L_15OutputTileShapeILi64ELi8ELi2ELi1ELi1EEENS1P_ILi1ELi4ELi1ELi1ELi4EEELi128ELi1ELi64EEEdLb0ENSD_9NoPermuteELb1EEENS1K_4warp24FragmentIteratorTensorOpIS16_S19_dNSN_IdLi2ELb1EEESE_EENS1V_20TileIteratorTensorOpIS16_S19_dSE_EENS1L_18SharedLoadIteratorINS1S_18CompactedThreadMapEdLi8EEENS1K_6thread17LinearCombinationIdLi1EddLNS24_9ScaleType4KindE2ELNS_15FloatRoundStyleE2EdEENSB_ILi0ELi4EEELi1ELi1EEENS4_30GemmIdentityThreadblockSwizzleILi1EEELSK_1ELSL_2ELSM_0EEEEEvNT_6ParamsE)
        .other          _ZN7cutlass6KernelINS_4gemm6kernel13TrmmUniversalINS1_11threadblock13MmaMultistageINS1_9GemmShapeILi64ELi64ELi16EEENS_9transform11threadblock44PredicatedTileAccessIteratorTriangularMatrixINS_11MatrixShapeILi64ELi16EEEdNS_6layout8RowMajorELi1ENS8_29PitchLinearWarpRakedThreadMapINS_16PitchLinearShapeILi16ELi64EEELi128ENSG_ILi16ELi2EEELi1EEELNS_8SideModeE1ELNS_8FillModeE0ELNS_8DiagTypeE3ENS_5ArrayIdLi1ELb1EEEEENS9_25RegularTileAccessIteratorISC_dNSD_40RowMajorTensorOpMultiplicand64bCrosswiseELi1ESJ_Li8EEELNS_4arch14CacheOperation4KindE0ENSA_INSB_ILi16ELi64EEEdSE_Li0ENS8_31PitchLinearWarpStripedThreadMapINSG_ILi64ELi16EEELi128ESI_Li1EEELSK_1ELSL_2ELSM_0ESO_EENSQ_ISW_dNSD_40RowMajorTensorOpMultiplicandCongruous64bELi0ESZ_Li8EEELSV_0EdSE_NS4_9MmaPolicyINS1_4warp11MmaTensorOpINS6_ILi32ELi32ELi16EEEdSR_dS11_dSE_NS14_17MmaTensorOpPolicyINST_3MmaINS6_ILi8ELi8ELi4EEELi32EdSE_dNSD_11ColumnMajorEdSE_NST_13OpMultiplyAddEEENSB_ILi1ELi1EEEEELi1ELb0EbEENSB_ILi0ELi0EEES1G_Li1EEELi5ELNS1_23SharedMemoryClearOptionE1EbEENS_8epilogue11threadblock8EpilogueIS7_S1F_Li1ENS1L_22PredicatedTileIteratorINS1L_26OutputTileOptimalThreadMapINS1L_15OutputTileShapeILi64ELi8ELi2ELi1ELi1EEENS1P_ILi1ELi4ELi1ELi1ELi4EEELi128ELi1ELi64EEEdLb0ENSD_9NoPermuteELb1EEENS1K_4warp24FragmentIteratorTensorOpIS16_S19_dNSN_IdLi2ELb1EEESE_EENS1V_20TileIteratorTensorOpIS16_S19_dSE_EENS1L_18SharedLoadIteratorINS1S_18CompactedThreadMapEdLi8EEENS1K_6thread17LinearCombinationIdLi1EddLNS24_9ScaleType4KindE2ELNS_15FloatRoundStyleE2EdEENSB_ILi0ELi4EEELi1ELi1EEENS4_30GemmIdentityThreadblockSwizzleILi1EEELSK_1ELSL_2ELSM_0EEEEEvNT_6ParamsE,@"STO_CUDA_ENTRY STV_DEFAULT"
_ZN7cutlass6KernelINS_4gemm6kernel13TrmmUniversalINS1_11threadblock13MmaMultistageINS1_9GemmShapeILi64ELi64ELi16EEENS_9transform11threadblock44PredicatedTileAccessIteratorTriangularMatrixINS_11MatrixShapeILi64ELi16EEEdNS_6layout8RowMajorELi1ENS8_29PitchLinearWarpRakedThreadMapINS_16PitchLinearShapeILi16ELi64EEELi128ENSG_ILi16ELi2EEELi1EEELNS_8SideModeE1ELNS_8FillModeE0ELNS_8DiagTypeE3ENS_5ArrayIdLi1ELb1EEEEENS9_25RegularTileAccessIteratorISC_dNSD_40RowMajorTensorOpMultiplicand64bCrosswiseELi1ESJ_Li8EEELNS_4arch14CacheOperation4KindE0ENSA_INSB_ILi16ELi64EEEdSE_Li0ENS8_31PitchLinearWarpStripedThreadMapINSG_ILi64ELi16EEELi128ESI_Li1EEELSK_1ELSL_2ELSM_0ESO_EENSQ_ISW_dNSD_40RowMajorTensorOpMultiplicandCongruous64bELi0ESZ_Li8EEELSV_0EdSE_NS4_9MmaPolicyINS1_4warp11MmaTensorOpINS6_ILi32ELi32ELi16EEEdSR_dS11_dSE_NS14_17MmaTensorOpPolicyINST_3MmaINS6_ILi8ELi8ELi4EEELi32EdSE_dNSD_11ColumnMajorEdSE_NST_13OpMultiplyAddEEENSB_ILi1ELi1EEEEELi1ELb0EbEENSB_ILi0ELi0EEES1G_Li1EEELi5ELNS1_23SharedMemoryClearOptionE1EbEENS_8epilogue11threadblock8EpilogueIS7_S1F_Li1ENS1L_22PredicatedTileIteratorINS1L_26OutputTileOptimalThreadMapINS1L_15OutputTileShapeILi64ELi8ELi2ELi1ELi1EEENS1P_ILi1ELi4ELi1ELi1ELi4EEELi128ELi1ELi64EEEdLb0ENSD_9NoPermuteELb1EEENS1K_4warp24FragmentIteratorTensorOpIS16_S19_dNSN_IdLi2ELb1EEESE_EENS1V_20TileIteratorTensorOpIS16_S19_dSE_EENS1L_18SharedLoadIteratorINS1S_18CompactedThreadMapEdLi8EEENS1K_6thread17LinearCombinationIdLi1EddLNS24_9ScaleType4KindE2ELNS_15FloatRoundStyleE2EdEENSB_ILi0ELi4EEELi1ELi1EEENS4_30GemmIdentityThreadblockSwizzleILi1EEELSK_1ELSL_2ELSM_0EEEEEvNT_6ParamsE:
[----:B------:R-:W-:Y:S08]  /*0000*/  LDC R1, c[0x0][0x37c] ;  /* 0x0000df00ff017b82 */ /* 0x000ff00000000800 */
[----:B------:R-:W1:Y:S01]  /*0010*/  S2UR UR7, SR_CTAID.Y ;  /* 0x00000000000779c3 */ /* 0x000e620000002600 */
[----:B------:R-:W2:Y:S01]  /*0020*/  LDCU UR36, c[0x0][0x398] ;  /* 0x00007300ff2477ac */ /* 0x000ea20008000800 */
[----:B------:R-:W3:Y:S06]  /*0030*/  LDCU UR4, c[0x0][0x390] ;  /* 0x00007200ff0477ac */ /* 0x000eec0008000800 */
[----:B------:R-:W4:Y:S01]  /*0040*/  S2UR UR5, SR_CTAID.X ;  /* 0x00000000000579c3 */ /* 0x000f220000002500 */
[----:B------:R-:W-:Y:S01]  /*0050*/  UMOV UR6, 0xffffffff ;  /* 0xffffffff00067882 */ /* 0x000fe20000000000 */
[----:B------:R-:W3:Y:S01]  /*0060*/  LDCU UR20, c[0x0][0x38c] ;  /* 0x00007180ff1477ac */ /* 0x000ee20008000800 */
[----:B--2---:R-:W-:-:S02]  /*0070*/  USHF.L.U32 UR6, UR6, UR36, URZ ;  /* 0x0000002406067299 */ /* 0x004fc400080006ff */
[----:B-1----:R-:W-:Y:S02]  /*0080*/  USHF.L.U32 UR7, UR7, UR36, URZ ;  /* 0x0000002407077299 */ /* 0x002fe400080006ff */
[----:B----4-:R-:W-:Y:S02]  /*0090*/  ULOP3.LUT UR6, UR5, UR6, URZ, 0x30, !UPT ;  /* 0x0000000605067292 */ /* 0x010fe4000f8e30ff */
[----:B------:R-:W-:Y:S02]  /*00a0*/  USHF.R.U32.HI UR36, URZ, UR36, UR5 ;  /* 0x00000024ff247299 */ /* 0x000fe40008011605 */
[----:B------:R-:W-:-:S04]  /*00b0*/  UIADD3 UR35, UPT, UPT, UR7, UR6, URZ ;  /* 0x0000000607237290 */ /* 0x000fc8000fffe0ff */
[----:B---3--:R-:W-:-:S04]  /*00c0*/  UISETP.GE.AND UP0, UPT, UR35, UR4, UPT ;  /* 0x000000042300728c */ /* 0x008fc8000bf06270 */
[----:B------:R-:W-:-:S06]  /*00d0*/  UISETP.GE.OR UP0, UPT, UR36, UR20, UP0 ;  /* 0x000000142400728c */ /* 0x000fcc0008706670 */
[----:B------:R-:W-:-:S13]  /*00e0*/  PLOP3.LUT P0, PT, PT, PT, UP0, 0x80, 0x8 ;  /* 0x000000000008781c */ /* 0x000fda0003f0f008 */
[----:B------:R-:W-:Y:S05]  /*00f0*/  @P0 EXIT ;  /* 0x000000000000094d */ /* 0x000fea0003800000 */
[----:B------:R-:W1:Y:S01]  /*0100*/  LDCU UR19, c[0x0][0x460] ;  /* 0x00008c00ff1377ac */ /* 0x000e620008000800 */
[----:B------:R-:W2:Y:S01]  /*0110*/  S2UR UR21, SR_CTAID.Z ;  /* 0x00000000001579c3 */ /* 0x000ea20000002700 */
[----:B------:R-:W3:Y:S01]  /*0120*/  LDCU.64 UR6, c[0x0][0x470] ;  /* 0x00008e00ff0677ac */ /* 0x000ee20008000a00 */
[----:B------:R-:W4:Y:S01]  /*0130*/  LDCU.64 UR4, c[0x0][0x478] ;  /* 0x00008f00ff0477ac */ /* 0x000f220008000a00 */
[----:B------:R-:W2:Y:S01]  /*0140*/  LDCU UR34, c[0x0][0x388] ;  /* 0x00007100ff2277ac */ /* 0x000ea20008000800 */
[----:B------:R-:W2:Y:S01]  /*0150*/  LDCU.64 UR38, c[0x0][0x358] ;  /* 0x00006b00ff2677ac */ /* 0x000ea20008000a00 */
[----:B-1----:R-:W-:Y:S01]  /*0160*/  UISETP.GT.U32.AND UP0, UPT, UR19, 0x1, UPT ;  /* 0x000000011300788c */ /* 0x002fe2000bf04070 */
[----:B---3--:R-:W-:Y:S02]  /*0170*/  IMAD.U32 R10, RZ, RZ, UR6 ;  /* 0x00000006ff0a7e24 */ /* 0x008fe4000f8e00ff */
[----:B------:R-:W-:Y:S01]  /*0180*/  IMAD.U32 R11, RZ, RZ, UR7 ;  /* 0x00000007ff0b7e24 */ /* 0x000fe2000f8e00ff */
[----:B----4-:R-:W-:-:S02]  /*0190*/  MOV R38, UR4 ;  /* 0x0000000400267c02 */ /* 0x010fc40008000f00 */
[----:B------:R-:W-:-:S03]  /*01a0*/  MOV R39, UR5 ;  /* 0x0000000500277c02 */ /* 0x000fc60008000f00 */
[----:B--2---:R-:W-:Y:S05]  /*01b0*/  BRA.U UP0, `(.L_x_0) ;  /* 0x0000000100207547 */ /* 0x004fea000b800000 */
[----:B------:R-:W1:Y:S01]  /*01c0*/  LDCU UR34, c[0x0][0x468] ;  /* 0x00008d00ff2277ac */ /* 0x000e620008000800 */
[----:B------:R-:W2:Y:S01]  /*01d0*/  LDCU UR4, c[0x0][0x394] ;  /* 0x00007280ff0477ac */ /* 0x000ea20008000800 */
[----:B------:R-:W-:Y:S02]  /*01e0*/  UIADD3 UR5, UPT, UPT, UR21, 0x1, URZ ;  /* 0x0000000115057890 */ /* 0x000fe4000fffe0ff */
[----:B-1----:R-:W-:-:S04]  /*01f0*/  UIMAD UR6, UR21, UR34, URZ ;  /* 0x00000022150672a4 */ /* 0x002fc8000f8e02ff */
[----:B------:R-:W-:Y:S02]  /*0200*/  UIADD3 UR34, UPT, UPT, UR6, UR34, URZ ;  /* 0x0000002206227290 */ /* 0x000fe4000fffe0ff */
[----:B--2---:R-:W-:-:S11]  /*0210*/  UISETP.GE.AND UP0, UPT, UR5, UR4, UPT ;  /* 0x000000040500728c */ /* 0x004fd6000bf06270 */
[----:B------:R-:W1:Y:S01]  /*0220*/  @UP0 LDCU UR34, c[0x0][0x388] ;  /* 0x00007100ff2207ac */ /* 0x000e620008000800 */
[----:B------:R-:W-:Y:S05]  /*0230*/  BRA `(.L_x_1) ;  /* 0x00000000006c7947 */ /* 0x000fea0003800000 */
.L_x_0:
[----:B------:R-:W-:Y:S01]  /*0240*/  UISETP.NE.AND UP0, UPT, UR19, 0x3, UPT ;  /* 0x000000031300788c */ /* 0x000fe2000bf05270 */
[----:B------:R-:W-:-:S08]  /*0250*/  UMOV UR6, URZ ;  /* 0x000000ff00067c82 */ /* 0x000fd00008000000 */
[----:B------:R-:W-:Y:S05]  /*0260*/  BRA.U !UP0, `(.L_x_2) ;  /* 0x00000001083c7547 */ /* 0x000fea000b800000 */
[----:B------:R-:W-:-:S09]  /*0270*/  UISETP.NE.AND UP0, UPT, UR19, 0x2, UPT ;  /* 0x000000021300788c */ /* 0x000fd2000bf05270 */
[----:B------:R-:W-:Y:S05]  /*0280*/  BRA.U UP0, `(.L_x_1) ;  /* 0x0000000100587547 */ /* 0x000fea000b800000 */
[----:B------:R-:W1:Y:S08]  /*0290*/  LDC.64 R4, c[0x0][0x488] ;  /* 0x00012200ff047b82 */ /* 0x000e700000000a00 */
[----:B------:R-:W2:Y:S08]  /*02a0*/  LDC.64 R2, c[0x0][0x490] ;  /* 0x00012400ff027b82 */ /* 0x000eb00000000a00 */
[----:B------:R-:W3:Y:S08]  /*02b0*/  LDC.64 R10, c[0x0][0x470] ;  /* 0x00011c00ff0a7b82 */ /* 0x000ef00000000a00 */
[----:B------:R-:W4:Y:S01]  /*02c0*/  LDC.64 R38, c[0x0][0x478] ;  /* 0x00011e00ff267b82 */ /* 0x000f220000000a00 */
[----:B-1----:R-:W-:-:S04]  /*02d0*/  IMAD.WIDE.U32 R8, R4, UR21, RZ ;  /* 0x0000001504087c25 */ /* 0x002fc8000f8e00ff */
[----:B------:R-:W-:Y:S02]  /*02e0*/  IMAD R5, R5, UR21, R9 ;  /* 0x0000001505057c24 */ /* 0x000fe4000f8e0209 */
[----:B--2---:R-:W-:-:S04]  /*02f0*/  IMAD.WIDE.U32 R6, R2, UR21, RZ ;  /* 0x0000001502067c25 */ /* 0x004fc8000f8e00ff */
[----:B------:R-:W-:Y:S01]  /*0300*/  IMAD R3, R3, UR21, R7 ;  /* 0x0000001503037c24 */ /* 0x000fe2000f8e0207 */
[----:B---3--:R-:W-:-:S04]  /*0310*/  LEA R10, P1, R8, R10, 0x3 ;  /* 0x0000000a080a7211 */ /* 0x008fc800078218ff */
[----:B------:R-:W-:Y:S02]  /*0320*/  LEA.HI.X R11, R8, R11, R5, 0x3, P1 ;  /* 0x0000000b080b7211 */ /* 0x000fe400008f1c05 */
[----:B----4-:R-:W-:-:S04]  /*0330*/  LEA R38, P0, R6, R38, 0x3 ;  /* 0x0000002606267211 */ /* 0x010fc800078018ff */
[----:B------:R-:W-:Y:S01]  /*0340*/  LEA.HI.X R39, R6, R39, R3, 0x3, P0 ;  /* 0x0000002706277211 */ /* 0x000fe200000f1c03 */
[----:B------:R-:W-:Y:S08]  /*0350*/  BRA `(.L_x_1) ;  /* 0x0000000000247947 */ /* 0x000ff00003800000 */
.L_x_2:
[----:B------:R-:W1:Y:S02]  /*0360*/  LDCU.128 UR8, c[0x0][0x470] ;  /* 0x00008e00ff0877ac */ /* 0x000e640008000c00 */
[----:B-1----:R-:W-:Y:S02]  /*0370*/  UIMAD.WIDE.U32 UR8, UR21, 0x8, UR8 ;  /* 0x00000008150878a5 */ /* 0x002fe4000f8e0008 */
[----:B------:R-:W-:-:S04]  /*0380*/  UIMAD.WIDE.U32 UR10, UR21, 0x8, UR10 ;  /* 0x00000008150a78a5 */ /* 0x000fc8000f8e000a */
[----:B------:R-:W-:Y:S02]  /*0390*/  IMAD.U32 R10, RZ, RZ, UR8 ;  /* 0x00000008ff0a7e24 */ /* 0x000fe4000f8e00ff */
[----:B------:R-:W-:Y:S01]  /*03a0*/  IMAD.U32 R11, RZ, RZ, UR9 ;  /* 0x00000009ff0b7e24 */ /* 0x000fe2000f8e00ff */
[----:B------:R-:W-:Y:S02]  /*03b0*/  MOV R38, UR10 ;  /* 0x0000000a00267c02 */ /* 0x000fe40008000f00 */
[----:B------:R-:W-:-:S03]  /*03c0*/  MOV R39, UR11 ;  /* 0x0000000b00277c02 */ /* 0x000fc60008000f00 */
[----:B------:R-:W4:Y:S04]  /*03d0*/  LDG.E.64 R10, desc[UR38][R10.64] ;  /* 0x000000260a0a7981 */ /* 0x000f28000c1e1b00 */
[----:B------:R-:W4:Y:S02]  /*03e0*/  LDG.E.64 R38, desc[UR38][R38.64] ;  /* 0x0000002626267981 */ /* 0x000f24000c1e1b00 */
.L_x_1:
[----:B------:R-:W2:Y:S01]  /*03f0*/  S2R R103, SR_TID.X ;  /* 0x0000000000677919 */ /* 0x000ea20000002100 */
[----:B------:R-:W3:Y:S01]  /*0400*/  LDCU UR22, c[0x0][0x3d4] ;  /* 0x00007a80ff1677ac */ /* 0x000ee20008000800 */
[----:B------:R-:W-:Y:S01]  /*0410*/  IMAD.U32 R114, RZ, RZ, UR36 ;  /* 0x00000024ff727e24 */ /* 0x000fe2000f8e00ff */
[----:B------:R-:W-:Y:S02]  /*0420*/  CS2R R54, SRZ ;  /* 0x0000000000367805 */ /* 0x000fe4000001ff00 */
[----:B------:R-:W-:Y:S01]  /*0430*/  CS2R R52, SRZ ;  /* 0x0000000000347805 */ /* 0x000fe2000001ff00 */
[----:B------:R-:W-:Y:S01]  /*0440*/  USHF.L.U32 UR33, UR35, 0x6, URZ ;  /* 0x0000000623217899 */ /* 0x000fe200080006ff */
[----:B------:R-:W-:Y:S01]  /*0450*/  CS2R R50, SRZ ;  /* 0x0000000000327805 */ /* 0x000fe2000001ff00 */
[----:B------:R-:W3:Y:S01]  /*0460*/  LDCU.U8 UR18, c[0x0][0x3d0] ;  /* 0x00007a00ff1277ac */ /* 0x000ee20008000000 */
[----:B------:R-:W-:Y:S02]  /*0470*/  CS2R R48, SRZ ;  /* 0x0000000000307805 */ /* 0x000fe4000001ff00 */
[----:B------:R-:W-:-:S02]  /*0480*/  CS2R R58, SRZ ;  /* 0x00000000003a7805 */ /* 0x000fc4000001ff00 */
[----:B------:R-:W-:Y:S01]  /*0490*/  CS2R R56, SRZ ;  /* 0x0000000000387805 */ /* 0x000fe2000001ff00 */
[----:B------:R-:W-:Y:S01]  /*04a0*/  IMAD.U32 R40, RZ, RZ, UR33 ;  /* 0x00000021ff287e24 */ /* 0x000fe2000f8e00ff */
[----:B------:R-:W2:Y:S01]  /*04b0*/  LDCU.64 UR16, c[0x0][0x380] ;  /* 0x00007000ff1077ac */ /* 0x000ea20008000a00 */
[----:B------:R-:W-:Y:S02]  /*04c0*/  CS2R R46, SRZ ;  /* 0x00000000002e7805 */ /* 0x000fe4000001ff00 */
[----:B------:R-:W-:Y:S02]  /*04d0*/  CS2R R44, SRZ ;  /* 0x00000000002c7805 */ /* 0x000fe4000001ff00 */
[----:B------:R-:W-:Y:S01]  /*04e0*/  CS2R R62, SRZ ;  /* 0x00000000003e7805 */ /* 0x000fe2000001ff00 */
[----:B------:R-:W2:Y:S01]  /*04f0*/  LDCU.64 UR4, c[0x0][0x3c8] ;  /* 0x00007900ff0477ac */ /* 0x000ea20008000a00 */
[----:B------:R-:W-:Y:S02]  /*0500*/  CS2R R60, SRZ ;  /* 0x00000000003c7805 */ /* 0x000fe4000001ff00 */
[----:B------:R-:W-:-:S02]  /*0510*/  CS2R R42, SRZ ;  /* 0x00000000002a7805 */ /* 0x000fc4000001ff00 */
[----:B------:R-:W-:Y:S01]  /*0520*/  CS2R R66, SRZ ;  /* 0x0000000000427805 */ /* 0x000fe2000001ff00 */
[----:B------:R-:W2:Y:S01]  /*0530*/  LDCU.64 UR14, c[0x0][0x3b0] ;  /* 0x00007600ff0e77ac */ /* 0x000ea20008000a00 */
[----:B------:R-:W-:Y:S01]  /*0540*/  CS2R R64, SRZ ;  /* 0x0000000000407805 */ /* 0x000fe2000001ff00 */
[----:B-1----:R-:W-:Y:S01]  /*0550*/  UIADD3 UR7, UPT, UPT, UR34, 0xf, -UR6 ;  /* 0x0000000f22077890 */ /* 0x002fe2000fffe806 */
[----:B---3--:R-:W-:Y:S01]  /*0560*/  IMAD.U32 R2, RZ, RZ, UR18 ;  /* 0x00000012ff027e24 */ /* 0x008fe2000f8e00ff */
[----:B------:R-:W-:Y:S01]  /*0570*/  UISETP.NE.AND UP2, UPT, UR18, URZ, UPT ;  /* 0x000000ff1200728c */ /* 0x000fe2000bf45270 */
[----:B------:R-:W-:Y:S01]  /*0580*/  IMAD.U32 R4, RZ, RZ, UR18 ;  /* 0x00000012ff047e24 */ /* 0x000fe2000f8e00ff */
[----:B------:R-:W1:Y:S01]  /*0590*/  LDCU.64 UR12, c[0x0][0x3d8] ;  /* 0x00007b00ff0c77ac */ /* 0x000e620008000a00 */
[--C-:B--2---:R-:W-:Y:S01]  /*05a0*/  SHF.R.U32.HI R35, RZ, 0x4, R103.reuse ;  /* 0x00000004ff237819 */ /* 0x104fe20000011667 */
[----:B------:R-:W-:Y:S01]  /*05b0*/  IMAD.SHL.U32 R100, R103, 0x40, RZ ;  /* 0x0000004067647824 */ /* 0x000fe200078e00ff */
[----:B------:R-:W-:Y:S01]  /*05c0*/  SHF.R.U32.HI R0, RZ, 0x5, R103 ;  /* 0x00000005ff007819 */ /* 0x000fe20000011667 */
[----:B------:R-:W2:Y:S01]  /*05d0*/  LDCU.64 UR10, c[0x0][0x3b8] ;  /* 0x00007700ff0a77ac */ /* 0x000ea20008000a00 */
[----:B------:R-:W-:-:S02]  /*05e0*/  LOP3.LUT R35, R35, 0x1, RZ, 0xc0, !PT ;  /* 0x0000000123237812 */ /* 0x000fc400078ec0ff */
[----:B------:R-:W-:Y:S01]  /*05f0*/  LOP3.LUT R40, R40, 0xf, R103, 0xf8, !PT ;  /* 0x0000000f28287812 */ /* 0x000fe200078ef867 */
[----:B------:R-:W3:Y:S01]  /*0600*/  LDCU.64 UR8, c[0x0][0x3e0] ;  /* 0x00007c00ff0877ac */ /* 0x000ee20008000a00 */
[----:B------:R-:W-:Y:S01]  /*0610*/  BAR.SYNC.DEFER_BLOCKING 0x0 ;  /* 0x0000000000007b1d */ /* 0x000fe20000010000 */
[----:B------:R-:W-:Y:S01]  /*0620*/  IMAD R33, R0, 0x2, R35 ;  /* 0x0000000200217824 */ /* 0x000fe200078e0223 */
[C---:B------:R-:W-:Y:S01]  /*0630*/  ISETP.GE.AND P4, PT, R40.reuse, UR17, PT ;  /* 0x0000001128007c0c */ /* 0x040fe2000bf86270 */
[----:B------:R-:W-:Y:S01]  /*0640*/  VIADD R9, R40, UR22 ;  /* 0x0000001628097c36 */ /* 0x000fe20008000000 */
[----:B------:R-:W-:Y:S01]  /*0650*/  PLOP3.LUT P3, PT, PT, PT, UP2, 0x40, 0x4 ;  /* 0x000000000004781c */ /* 0x000fe20003f6e828 */
[----:B------:R-:W-:Y:S01]  /*0660*/  VIADD R12, R33, UR6 ;  /* 0x00000006210c7c36 */ /* 0x000fe20008000000 */
[--C-:B------:R-:W-:Y:S02]  /*0670*/  SHF.R.S32.HI R41, RZ, 0x1f, R40.reuse ;  /* 0x0000001fff297819 */ /* 0x100fe40000011428 */
[----:B------:R-:W-:Y:S01]  /*0680*/  LOP3.LUT R84, R103, 0xf, RZ, 0xc0, !PT ;  /* 0x0000000f67547812 */ /* 0x000fe200078ec0ff */
[C---:B------:R-:W-:Y:S01]  /*0690*/  VIADD R8, R12.reuse, 0x10 ;  /* 0x000000100c087836 */ /* 0x040fe20000000000 */
[C---:B------:R-:W-:Y:S01]  /*06a0*/  ISETP.GT.AND P0, PT, R9.reuse, R12, PT ;  /* 0x0000000c0900720c */ /* 0x040fe20003f04270 */
[C---:B------:R-:W-:Y:S01]  /*06b0*/  VIADD R6, R12.reuse, 0x20 ;  /* 0x000000200c067836 */ /* 0x040fe20000000000 */
[----:B------:R-:W-:Y:S01]  /*06c0*/  SHF.R.U32.HI R115, RZ, 0x3, R103 ;  /* 0x00000003ff737819 */ /* 0x000fe20000011667 */
[C---:B------:R-:W-:Y:S01]  /*06d0*/  VIADD R126, R12.reuse, 0x40 ;  /* 0x000000400c7e7836 */ /* 0x040fe20000000000 */
[----:B------:R-:W-:Y:S01]  /*06e0*/  SEL R3, RZ, 0x1, P0 ;  /* 0x00000001ff037807 */ /* 0x000fe20000000000 */
[----:B------:R-:W-:Y:S01]  /*06f0*/  IMAD.WIDE.U32 R22, R12, UR4, R40 ;  /* 0x000000040c167c25 */ /* 0x000fe2000f8e0028 */
[----:B------:R-:W-:-:S02]  /*0700*/  ISETP.GT.AND P2, PT, R9, R8, PT ;  /* 0x000000080900720c */ /* 0x000fc40003f44270 */
[----:B------:R-:W-:Y:S01]  /*0710*/  ISETP.GT.AND P1, PT, R9, R6, PT ;  /* 0x000000060900720c */ /* 0x000fe20003f24270 */
[----:B------:R-:W-:Y:S01]  /*0720*/  VIADD R20, R84, UR6 ;  /* 0x0000000654147c36 */ /* 0x000fe20008000000 */
[----:B------:R-:W-:Y:S01]  /*0730*/  LOP3.LUT P5, RZ, R2, 0xff, R3, 0xc8, !PT ;  /* 0x000000ff02ff7812 */ /* 0x000fe200078ac803 */
[----:B------:R-:W-:Y:S01]  /*0740*/  IMAD.U32 R3, RZ, RZ, UR18 ;  /* 0x00000012ff037e24 */ /* 0x000fe2000f8e00ff */
[----:B------:R-:W-:Y:S01]  /*0750*/  PLOP3.LUT P0, PT, PT, PT, UP2, 0x40, 0x4 ;  /* 0x000000000004781c */ /* 0x000fe20003f0e828 */
[----:B------:R-:W-:Y:S01]  /*0760*/  USHF.R.S32.HI UR6, URZ, 0x1f, UR7 ;  /* 0x0000001fff067899 */ /* 0x000fe20008011407 */
[----:B------:R-:W-:Y:S01]  /*0770*/  P2R R2, PR, RZ, 0x10 ;  /* 0x00000010ff027803 */ /* 0x000fe20000000000 */
[----:B------:R-:W-:Y:S01]  /*0780*/  VIADD R125, R20, 0x40 ;  /* 0x00000040147d7836 */ /* 0x000fe20000000000 */
[----:B------:R-:W-:Y:S01]  /*0790*/  SEL R5, RZ, 0x1, P2 ;  /* 0x00000001ff057807 */ /* 0x000fe20001000000 */
[----:B------:R-:W-:Y:S01]  /*07a0*/  ULEA.HI UR7, UR6, UR7, URZ, 0x4 ;  /* 0x0000000706077291 */ /* 0x000fe2000f8f20ff */
[----:B------:R-:W-:-:S02]  /*07b0*/  SEL R14, RZ, 0x1, P1 ;  /* 0x00000001ff0e7807 */ /* 0x000fc40000800000 */
[CC--:B------:R-:W-:Y:S01]  /*07c0*/  ISETP.LE.OR P0, PT, R12.reuse, R9.reuse, P0 ;  /* 0x000000090c00720c */ /* 0x0c0fe20000703670 */
[----:B------:R-:W-:Y:S01]  /*07d0*/  USHF.R.S32.HI UR7, URZ, 0x4, UR7 ;  /* 0x00000004ff077899 */ /* 0x000fe20008011407 */
[----:B------:R-:W-:Y:S02]  /*07e0*/  ISETP.LT.AND P1, PT, R12, UR34, !P4 ;  /* 0x000000220c007c0c */ /* 0x000fe4000e721270 */
[----:B------:R-:W-:Y:S01]  /*07f0*/  ISETP.LE.OR P2, PT, R8, R9, P3 ;  /* 0x000000090800720c */ /* 0x000fe20001f43670 */
[----:B------:R-:W1:Y:S01]  /*0800*/  S2UR UR6, SR_CgaCtaId ;  /* 0x00000000000679c3 */ /* 0x000e620000008800 */
[----:B------:R-:W-:Y:S02]  /*0810*/  ISETP.NE.AND P3, PT, R2, RZ, PT ;  /* 0x000000ff0200720c */ /* 0x000fe40003f65270 */
[----:B------:R-:W-:Y:S02]  /*0820*/  PLOP3.LUT P5, PT, P5, P1, P0, 0x80, 0x0 ;  /* 0x000000000000781c */ /* 0x000fe40002fa3000 */
[----:B------:R-:W-:Y:S01]  /*0830*/  LOP3.LUT P4, RZ, R4, 0xff, R5, 0xc8, !PT ;  /* 0x000000ff04ff7812 */ /* 0x000fe2000788c805 */
[----:B------:R-:W-:Y:S01]  /*0840*/  VIADD R4, R12, 0x30 ;  /* 0x000000300c047836 */ /* 0x000fe20000000000 */
[----:B------:R-:W-:-:S02]  /*0850*/  ISETP.LT.AND P0, PT, R8, UR34, !P3 ;  /* 0x0000002208007c0c */ /* 0x000fc4000df01270 */
[----:B------:R-:W-:Y:S02]  /*0860*/  PLOP3.LUT P1, PT, PT, PT, UP2, 0x40, 0x4 ;  /* 0x000000000004781c */ /* 0x000fe40003f2e828 */
[----:B------:R-:W-:Y:S02]  /*0870*/  PLOP3.LUT P2, PT, P4, P0, P2, 0x80, 0x0 ;  /* 0x000000000000781c */ /* 0x000fe40002741020 */
[----:B------:R-:W-:Y:S02]  /*0880*/  ISETP.NE.AND P4, PT, R2, RZ, PT ;  /* 0x000000ff0200720c */ /* 0x000fe40003f85270 */
[----:B------:R-:W-:Y:S02]  /*0890*/  ISETP.GT.AND P0, PT, R9, R4, PT ;  /* 0x000000040900720c */ /* 0x000fe40003f04270 */
[----:B------:R-:W-:Y:S02]  /*08a0*/  P2R R15, PR, RZ, 0x4 ;  /* 0x00000004ff0f7803 */ /* 0x000fe40000000000 */
[----:B------:R-:W-:-:S02]  /*08b0*/  LOP3.LUT P6, RZ, R3, 0xff, R14, 0xc8, !PT ;  /* 0x000000ff03ff7812 */ /* 0x000fc400078cc80e */
[C---:B------:R-:W-:Y:S02]  /*08c0*/  ISETP.LE.OR P1, PT, R6.reuse, R9, P1 ;  /* 0x000000090600720c */ /* 0x040fe40000f23670 */
[----:B------:R-:W-:Y:S02]  /*08d0*/  ISETP.LT.AND P2, PT, R6, UR34, !P4 ;  /* 0x0000002206007c0c */ /* 0x000fe4000e741270 */
[----:B------:R-:W-:Y:S02]  /*08e0*/  SEL R14, RZ, 0x1, P0 ;  /* 0x00000001ff0e7807 */ /* 0x000fe40000000000 */
[----:B------:R-:W-:Y:S02]  /*08f0*/  PLOP3.LUT P0, PT, PT, PT, UP2, 0x40, 0x4 ;  /* 0x000000000004781c */ /* 0x000fe40003f0e828 */
[----:B------:R-:W-:Y:S02]  /*0900*/  PLOP3.LUT P6, PT, P6, P2, P1, 0x80, 0x0 ;  /* 0x000000000000781c */ /* 0x000fe400037c5010 */
[----:B------:R-:W-:-:S02]  /*0910*/  ISETP.GT.AND P1, PT, R9, R126, PT ;  /* 0x0000007e0900720c */ /* 0x000fc40003f24270 */
[C---:B------:R-:W-:Y:S02]  /*0920*/  ISETP.LE.OR P2, PT, R4.reuse, R9, P0 ;  /* 0x000000090400720c */ /* 0x040fe40000743670 */
[C---:B------:R-:W-:Y:S02]  /*0930*/  LOP3.LUT P3, RZ, R3.reuse, 0xff, R14, 0xc8, !PT ;  /* 0x000000ff03ff7812 */ /* 0x040fe4000786c80e */
[----:B------:R-:W-:Y:S02]  /*0940*/  ISETP.LT.AND P0, PT, R4, UR34, !P4 ;  /* 0x0000002204007c0c */ /* 0x000fe4000e701270 */
[----:B------:R-:W-:Y:S02]  /*0950*/  SEL R14, RZ, 0x1, P1 ;  /* 0x00000001ff0e7807 */ /* 0x000fe40000800000 */
[----:B------:R-:W-:Y:S02]  /*0960*/  PLOP3.LUT P1, PT, P3, P0, P2, 0x80, 0x0 ;  /* 0x000000000000781c */ /* 0x000fe40001f21020 */
[----:B------:R-:W-:-:S02]  /*0970*/  LOP3.LUT P2, RZ, R3, 0xff, R14, 0xc8, !PT ;  /* 0x000000ff03ff7812 */ /* 0x000fc4000784c80e */
[----:B------:R-:W-:Y:S02]  /*0980*/  SHF.R.S32.HI R3, RZ, 0x1f, R12 ;  /* 0x0000001fff037819 */ /* 0x000fe4000001140c */
[----:B------:R-:W-:Y:S02]  /*0990*/  PLOP3.LUT P0, PT, PT, PT, UP2, 0x40, 0x4 ;  /* 0x000000000004781c */ /* 0x000fe40003f0e828 */
[----:B------:R-:W-:Y:S01]  /*09a0*/  P2R R14, PR, RZ, 0x2 ;  /* 0x00000002ff0e7803 */ /* 0x000fe20000000000 */
[----:B------:R-:W-:Y:S01]  /*09b0*/  IMAD R3, R3, UR4, RZ ;  /* 0x0000000403037c24 */ /* 0x000fe2000f8e02ff */
[C---:B------:R-:W-:Y:S02]  /*09c0*/  ISETP.LE.OR P0, PT, R126.reuse, R9, P0 ;  /* 0x000000097e00720c */ /* 0x040fe40000703670 */
[----:B------:R-:W-:Y:S01]  /*09d0*/  ISETP.LT.AND P1, PT, R126, UR34, !P4 ;  /* 0x000000227e007c0c */ /* 0x000fe2000e721270 */
[----:B------:R-:W-:Y:S01]  /*09e0*/  IMAD R18, R12, UR5, R3 ;  /* 0x000000050c127c24 */ /* 0x000fe2000f8e0203 */
[----:B------:R-:W2:Y:S01]  /*09f0*/  LDCU.64 UR4, c[0x0][0x3a0] ;  /* 0x00007400ff0477ac */ /* 0x000ea20008000a00 */
[----:B------:R-:W-:Y:S01]  /*0a00*/  IMAD R3, R0, 0xe, R33 ;  /* 0x0000000e00037824 */ /* 0x000fe200078e0221 */
[----:B------:R-:W-:Y:S01]  /*0a10*/  PLOP3.LUT P0, PT, P2, P1, P0, 0x80, 0x0 ;  /* 0x000000000000781c */ /* 0x000fe20001703000 */
[----:B------:R-:W-:Y:S01]  /*0a20*/  IMAD.IADD R18, R23, 0x1, R18 ;  /* 0x0000000117127824 */ /* 0x000fe200078e0212 */
[----:B------:R-:W-:Y:S01]  /*0a30*/  SHF.R.S32.HI R21, RZ, 0x1f, R20 ;  /* 0x0000001fff157819 */ /* 0x000fe20000011414 */
[----:B------:R-:W-:Y:S01]  /*0a40*/  IMAD R114, R114, 0x40, R3 ;  /* 0x0000004072727824 */ /* 0x000fe200078e0203 */
[----:B------:R-:W-:-:S02]  /*0a50*/  P2R R13, PR, RZ, 0x1 ;  /* 0x00000001ff0d7803 */ /* 0x000fc40000000000 */
[----:B----4-:R-:W-:Y:S01]  /*0a60*/  LEA R38, P0, R22, R38, 0x3 ;  /* 0x0000002616267211 */ /* 0x010fe200078018ff */
[C---:B------:R-:W-:Y:S01]  /*0a70*/  VIADD R113, R114.reuse, 0x2 ;  /* 0x0000000272717836 */ /* 0x040fe20000000000 */
[----:B------:R-:W-:Y:S01]  /*0a80*/  P2R R16, PR, RZ, 0x40 ;  /* 0x00000040ff107803 */ /* 0x000fe20000000000 */
[----:B------:R-:W-:Y:S01]  /*0a90*/  VIADD R112, R114, 0x4 ;  /* 0x0000000472707836 */ /* 0x000fe20000000000 */
[----:B------:R-:W-:Y:S01]  /*0aa0*/  LEA.HI.X R39, R22, R39, R18, 0x3, P0 ;  /* 0x0000002716277211 */ /* 0x000fe200000f1c12 */
[----:B------:R-:W-:Y:S01]  /*0ab0*/  VIADD R111, R114, 0x6 ;  /* 0x00000006726f7836 */ /* 0x000fe20000000000 */
[----:B------:R-:W-:Y:S01]  /*0ac0*/  ISETP.GE.AND P0, PT, R20, UR34, PT ;  /* 0x0000002214007c0c */ /* 0x000fe2000bf06270 */
[C---:B------:R-:W-:Y:S01]  /*0ad0*/  VIADD R110, R114.reuse, 0x8 ;  /* 0x00000008726e7836 */ /* 0x040fe20000000000 */
[----:B------:R-:W-:Y:S01]  /*0ae0*/  ISETP.GE.AND P3, PT, R113, UR16, PT ;  /* 0x0000001071007c0c */ /* 0x000fe2000bf66270 */
[C---:B------:R-:W-:Y:S01]  /*0af0*/  VIADD R109, R114.reuse, 0xa ;  /* 0x0000000a726d7836 */ /* 0x040fe20000000000 */
[C---:B------:R-:W-:Y:S01]  /*0b00*/  ISETP.LT.AND P1, PT, R114.reuse, UR16, !P0 ;  /* 0x0000001072007c0c */ /* 0x040fe2000c721270 */
[----:B--2---:R-:W-:Y:S01]  /*0b10*/  IMAD.WIDE.U32 R28, R114, UR4, R20 ;  /* 0x00000004721c7c25 */ /* 0x004fe2000f8e0014 */
[----:B------:R-:W-:-:S02]  /*0b20*/  SEL R26, RZ, 0x2, P0 ;  /* 0x00000002ff1a7807 */ /* 0x000fc40000000000 */
[----:B------:R-:W-:Y:S01]  /*0b30*/  SEL R25, RZ, 0x4, P0 ;  /* 0x00000004ff197807 */ /* 0x000fe20000000000 */
[C---:B------:R-:W-:Y:S01]  /*0b40*/  IMAD R22, R114.reuse, UR5, R29 ;  /* 0x0000000572167c24 */ /* 0x040fe2000f8e021d */
[----:B------:R-:W-:Y:S01]  /*0b50*/  SEL R24, RZ, 0x8, P0 ;  /* 0x00000008ff187807 */ /* 0x000fe20000000000 */
[----:B------:R-:W-:Y:S01]  /*0b60*/  UIADD3 UR5, UPT, UPT, UR33, 0x40, URZ ;  /* 0x0000004021057890 */ /* 0x000fe2000fffe0ff */
[----:B------:R-:W-:Y:S01]  /*0b70*/  SEL R21, RZ, 0x100, P0 ;  /* 0x00000100ff157807 */ /* 0x000fe20000000000 */
[C---:B------:R-:W-:Y:S01]  /*0b80*/  VIADD R108, R114.reuse, 0xc ;  /* 0x0000000c726c7836 */ /* 0x040fe20000000000 */
[----:B------:R-:W-:Y:S01]  /*0b90*/  SEL R7, RZ, 0x200, P0 ;  /* 0x00000200ff077807 */ /* 0x000fe20000000000 */
[----:B------:R-:W-:Y:S01]  /*0ba0*/  USHF.R.S32.HI UR4, URZ, 0x1f, UR5 ;  /* 0x0000001fff047899 */ /* 0x000fe20008011405 */
[----:B------:R-:W-:Y:S01]  /*0bb0*/  SEL R5, RZ, 0x400, P0 ;  /* 0x00000400ff057807 */ /* 0x000fe20000000000 */
[----:B------:R-:W-:Y:S01]  /*0bc0*/  VIADD R107, R114, 0xe ;  /* 0x0000000e726b7836 */ /* 0x000fe20000000000 */
[----:B------:R-:W-:Y:S01]  /*0bd0*/  SEL R3, RZ, 0x800, P0 ;  /* 0x00000800ff037807 */ /* 0x000fe20000000000 */
[----:B------:R-:W-:Y:S01]  /*0be0*/  ULEA.HI UR4, UR4, UR5, URZ, 0x4 ;  /* 0x0000000504047291 */ /* 0x000fe2000f8f20ff */
[----:B------:R-:W-:-:S02]  /*0bf0*/  LEA R18, P0, R28, R10, 0x3 ;  /* 0x0000000a1c127211 */ /* 0x000fc400078018ff */
[----:B------:R-:W-:Y:S01]  /*0c00*/  P2R R10, PR, RZ, 0x8 ;  /* 0x00000008ff0a7803 */ /* 0x000fe20000000000 */
[----:B------:R-:W-:Y:S01]  /*0c10*/  UIADD3 UR4, UPT, UPT, UR4, 0xf, URZ ;  /* 0x0000000f04047890 */ /* 0x000fe2000fffe0ff */
[----:B------:R-:W-:Y:S02]  /*0c20*/  LEA.HI.X R19, R28, R11, R22, 0x3, P0 ;  /* 0x0000000b1c137211 */ /* 0x000fe400000f1c16 */
[----:B------:R-:W-:Y:S01]  /*0c30*/  IADD3 R22, P0, PT, R18, UR14, RZ ;  /* 0x0000000e12167c10 */ /* 0x000fe2000ff1e0ff */
[----:B------:R-:W-:Y:S01]  /*0c40*/  USHF.R.S32.HI UR4, URZ, 0x4, UR4 ;  /* 0x00000004ff047899 */ /* 0x000fe20008011404 */
[----:B------:R-:W-:Y:S02]  /*0c50*/  SEL R17, RZ, 0x1, !P1 ;  /* 0x00000001ff117807 */ /* 0x000fe40004800000 */
[----:B------:R-:W-:Y:S01]  /*0c60*/  IADD3.X R23, PT, PT, R19, UR15, RZ, P0, !PT ;  /* 0x0000000f13177c10 */ /* 0x000fe200087fe4ff */
[----:B------:R-:W-:Y:S01]  /*0c70*/  UISETP.LT.AND UP0, UPT, UR7, UR4, UPT ;  /* 0x000000040700728c */ /* 0x000fe2000bf01270 */
[----:B------:R-:W-:-:S02]  /*0c80*/  ISETP.GE.AND P0, PT, R112, UR16, PT ;  /* 0x0000001070007c0c */ /* 0x000fc4000bf06270 */
[----:B------:R-:W-:Y:S01]  /*0c90*/  SEL R26, R26, RZ, !P3 ;  /* 0x000000ff1a1a7207 */ /* 0x000fe20005800000 */
[----:B------:R-:W-:Y:S01]  /*0ca0*/  USEL UR29, UR7, UR4, UP0 ;  /* 0x00000004071d7287 */ /* 0x000fe20008000000 */
[----:B------:R-:W-:Y:S02]  /*0cb0*/  P2R R10, PR, RZ, 0x1 ;  /* 0x00000001ff0a7803 */ /* 0x000fe40000000000 */
[----:B------:R-:W-:Y:S01]  /*0cc0*/  SEL R10, R25, RZ, !P0 ;  /* 0x000000ff190a7207 */ /* 0x000fe20004000000 */
[----:B------:R-:W-:Y:S01]  /*0cd0*/  IMAD.SHL.U32 R25, R103, 0x2, RZ ;  /* 0x0000000267197824 */ /* 0x000fe200078e00ff */
[----:B------:R-:W-:Y:S01]  /*0ce0*/  ISETP.GE.AND P0, PT, R111, UR16, PT ;  /* 0x000000106f007c0c */ /* 0x000fe2000bf06270 */
[----:B------:R-:W-:Y:S01]  /*0cf0*/  UMOV UR4, 0x400 ;  /* 0x0000040000047882 */ /* 0x000fe20000000000 */
[----:B------:R-:W-:Y:S01]  /*0d00*/  ISETP.GE.AND P6, PT, R110, UR16, PT ;  /* 0x000000106e007c0c */ /* 0x000fe2000bfc6270 */
[----:B-1----:R-:W-:Y:S01]  /*0d10*/  ULEA UR6, UR6, UR4, 0x18 ;  /* 0x0000000406067291 */ /* 0x002fe2000f8ec0ff */
[----:B------:R-:W-:Y:S01]  /*0d20*/  IADD3 R10, PT, PT, R10, R26, R17 ;  /* 0x0000001a0a0a7210 */ /* 0x000fe20007ffe011 */
[----:B------:R-:W-:Y:S01]  /*0d30*/  UISETP.NE.AND UP0, UPT, UR29, 0x1, UPT ;  /* 0x000000011d00788c */ /* 0x000fe2000bf05270 */
[----:B------:R-:W-:-:S02]  /*0d40*/  LOP3.LUT R26, R25, 0x6, RZ, 0xc0, !PT ;  /* 0x00000006191a7812 */ /* 0x000fc400078ec0ff */
[----:B------:R-:W-:Y:S02]  /*0d50*/  P2R R25, PR, RZ, 0x1 ;  /* 0x00000001ff197803 */ /* 0x000fe40000000000 */
[----:B------:R-:W-:Y:S02]  /*0d60*/  SEL R25, R24, RZ, !P0 ;  /* 0x000000ff18197207 */ /* 0x000fe40004000000 */
[----:B------:R-:W-:Y:S02]  /*0d70*/  SEL R21, R21, RZ, !P6 ;  /* 0x000000ff15157207 */ /* 0x000fe40007000000 */
[----:B------:R-:W-:Y:S02]  /*0d80*/  ISETP.GE.AND P0, PT, R109, UR16, PT ;  /* 0x000000106d007c0c */ /* 0x000fe4000bf06270 */
[----:B------:R-:W-:Y:S02]  /*0d90*/  IADD3 R10, PT, PT, R21, R25, R10 ;  /* 0x00000019150a7210 */ /* 0x000fe40007ffe00a */
[----:B------:R-:W-:-:S02]  /*0da0*/  P2R R21, PR, RZ, 0x1 ;  /* 0x00000001ff157803 */ /* 0x000fc40000000000 */
[----:B------:R-:W-:Y:S02]  /*0db0*/  SEL R7, R7, RZ, !P0 ;  /* 0x000000ff07077207 */ /* 0x000fe40004000000 */
[----:B------:R-:W-:Y:S02]  /*0dc0*/  ISETP.GE.AND P0, PT, R108, UR16, PT ;  /* 0x000000106c007c0c */ /* 0x000fe4000bf06270 */
[----:B------:R-:W-:Y:S02]  /*0dd0*/  P2R R24, PR, RZ, 0x40 ;  /* 0x00000040ff187803 */ /* 0x000fe40000000000 */
[----:B------:R-:W-:Y:S02]  /*0de0*/  P2R R21, PR, RZ, 0x1 ;  /* 0x00000001ff157803 */ /* 0x000fe40000000000 */
[----:B------:R-:W-:Y:S02]  /*0df0*/  SEL R5, R5, RZ, !P0 ;  /* 0x000000ff05057207 */ /* 0x000fe40004000000 */
[----:B------:R-:W-:-:S02]  /*0e00*/  ISETP.GE.AND P0, PT, R107, UR16, PT ;  /* 0x000000106b007c0c */ /* 0x000fc4000bf06270 */
[----:B------:R-:W-:Y:S02]  /*0e10*/  IADD3 R5, PT, PT, R5, R7, R10 ;  /* 0x0000000705057210 */ /* 0x000fe40007ffe00a */
[----:B------:R-:W-:Y:S02]  /*0e20*/  SEL R24, R3, RZ, !P0 ;  /* 0x000000ff03187207 */ /* 0x000fe40004000000 */
[----:B------:R-:W-:Y:S02]  /*0e30*/  ISETP.NE.AND P1, PT, RZ, UR29, PT ;  /* 0x0000001dff007c0c */ /* 0x000fe4000bf25270 */
[--C-:B------:R-:W-:Y:S01]  /*0e40*/  SHF.R.U32.HI R28, RZ, 0x2, R103.reuse ;  /* 0x00000002ff1c7819 */ /* 0x100fe20000011667 */
[----:B------:R-:W-:Y:S01]  /*0e50*/  IMAD.IADD R3, R5, 0x1, R24 ;  /* 0x0000000105037824 */ /* 0x000fe200078e0218 */
[----:B------:R-:W-:Y:S02]  /*0e60*/  LOP3.LUT R11, R103, 0x8, RZ, 0xc0, !PT ;  /* 0x00000008670b7812 */ /* 0x000fe400078ec0ff */
[----:B------:R-:W-:-:S02]  /*0e70*/  SHF.R.U32.HI R17, RZ, 0x1, R103 ;  /* 0x00000001ff117819 */ /* 0x000fc40000011667 */
[----:B------:R-:W-:Y:S02]  /*0e80*/  SEL R3, R3, RZ, P1 ;  /* 0x000000ff03037207 */ /* 0x000fe40000800000 */
[----:B------:R-:W-:Y:S02]  /*0e90*/  LOP3.LUT R11, R11, 0x1, R28, 0xf8, !PT ;  /* 0x000000010b0b7812 */ /* 0x000fe400078ef81c */
[----:B------:R-:W-:Y:S01]  /*0ea0*/  LOP3.LUT R26, R26, 0x8, R17, 0xf8, !PT ;  /* 0x000000081a1a7812 */ /* 0x000fe200078ef811 */
[----:B------:R-:W-:Y:S01]  /*0eb0*/  IMAD.SHL.U32 R5, R3, 0x8, RZ ;  /* 0x0000000803057824 */ /* 0x000fe200078e00ff */
[----:B------:R-:W-:Y:S02]  /*0ec0*/  LOP3.LUT R21, R100, 0x300, RZ, 0xc0, !PT ;  /* 0x0000030064157812 */ /* 0x000fe400078ec0ff */
[----:B------:R-:W-:Y:S02]  /*0ed0*/  LOP3.LUT R11, R11, R26, RZ, 0x3c, !PT ;  /* 0x0000001a0b0b7212 */ /* 0x000fe400078e3cff */
[----:B------:R-:W-:Y:S01]  /*0ee0*/  P2R R7, PR, RZ, 0x1 ;  /* 0x00000001ff077803 */ /* 0x000fe20000000000 */
[----:B------:R-:W-:Y:S01]  /*0ef0*/  IMAD R10, R0, 0x10, R21 ;  /* 0x00000010000a7824 */ /* 0x000fe200078e0215 */
[----:B------:R-:W-:Y:S01]  /*0f00*/  LOP3.LUT P0, RZ, R5, 0x8, RZ, 0xc0, !PT ;  /* 0x0000000805ff7812 */ /* 0x000fe2000780c0ff */
[----:B------:R-:W-:Y:S01]  /*0f10*/  IMAD.SHL.U32 R5, R3, 0x4, RZ ;  /* 0x0000000403057824 */ /* 0x000fe200078e00ff */
[----:B------:R-:W1:Y:S01]  /*0f20*/  SHFL.IDX PT, R0, R0, RZ, 0x1f ;  /* 0x00001fff00007589 */ /* 0x000e6200000e0000 */
[----:B------:R-:W-:-:S02]  /*0f30*/  IMAD.IADD R10, R11, 0x1, R10 ;  /* 0x000000010b0a7824 */ /* 0x000fc400078e020a */
[----:B------:R-:W-:Y:S02]  /*0f40*/  VIADD R7, R9, 0x10 ;  /* 0x0000001009077836 */ /* 0x000fe40000000000 */
[----:B------:R-:W-:Y:S02]  /*0f50*/  IMAD.SHL.U32 R116, R10, 0x8, RZ ;  /* 0x000000080a747824 */ /* 0x000fe400078e00ff */
[----:B------:R-:W-:Y:S02]  /*0f60*/  IMAD.U32 R21, RZ, RZ, UR18 ;  /* 0x00000012ff157e24 */ /* 0x000fe4000f8e00ff */
[C---:B------:R-:W-:Y:S01]  /*0f70*/  VIADD R11, R116.reuse, UR6 ;  /* 0x00000006740b7c36 */ /* 0x040fe20008000000 */
[----:B------:R-:W-:-:S04]  /*0f80*/  LOP3.LUT R106, R116, 0x8, RZ, 0x3c, !PT ;  /* 0x00000008746a7812 */ /* 0x000fc800078e3cff */
[----:B------:R-:W-:Y:S01]  /*0f90*/  @!PT LDS RZ, [RZ] ;  /* 0x00000000fffff984 */ /* 0x000fe20000000800 */
[----:B------:R-:W-:Y:S01]  /*0fa0*/  @!PT LDS RZ, [RZ] ;  /* 0x00000000fffff984 */ /* 0x000fe20000000800 */
[----:B------:R-:W-:Y:S01]  /*0fb0*/  LDGSTS.E.LTC128B.64 [R11], desc[UR38][R18.64], P0 ;  /* 0x00000000120b7fae */ /* 0x000fe200081a1626 */
[----:B------:R-:W-:Y:S01]  /*0fc0*/  LOP3.LUT P0, RZ, R5, 0x8, RZ, 0xc0, !PT ;  /* 0x0000000805ff7812 */ /* 0x000fe2000780c0ff */
[----:B------:R-:W-:Y:S02]  /*0fd0*/  IMAD.SHL.U32 R5, R3, 0x2, RZ ;  /* 0x0000000203057824 */ /* 0x000fe400078e00ff */
[----:B------:R-:W-:Y:S01]  /*0fe0*/  VIADD R10, R106, UR6 ;  /* 0x000000066a0a7c36 */ /* 0x000fe20008000000 */
[----:B-1----:R-:W-:Y:S02]  /*0ff0*/  R2UR UR4, R0 ;  /* 0x00000000000472ca */ /* 0x002fe400000e0000 */
[----:B------:R-:W-:-:S07]  /*1000*/  LOP3.LUT R0, R103, 0x1f, RZ, 0xc0, !PT ;  /* 0x0000001f67007812 */ /* 0x000fce00078ec0ff */
[----:B------:R-:W-:Y:S01]  /*1010*/  LDGSTS.E.LTC128B.64 [R11+0x200], desc[UR38][R22.64], P0 ;  /* 0x00200000160b7fae */ /* 0x000fe200081a1626 */
[----:B------:R-:W-:Y:S02]  /*1020*/  IADD3 R30, P0, PT, R22, UR14, RZ ;  /* 0x0000000e161e7c10 */ /* 0x000fe4000ff1e0ff */
[----:B------:R-:W-:Y:S02]  /*1030*/  SHF.R.U32.HI R0, RZ, 0x3, R0 ;  /* 0x00000003ff007819 */ /* 0x000fe40000011600 */
[----:B------:R-:W-:Y:S02]  /*1040*/  IADD3.X R31, PT, PT, R23, UR15, RZ, P0, !PT ;  /* 0x0000000f171f7c10 */ /* 0x000fe400087fe4ff */
[----:B------:R-:W-:Y:S01]  /*1050*/  IADD3 R28, P0, PT, R30, UR14, RZ ;  /* 0x0000000e1e1c7c10 */ /* 0x000fe2000ff1e0ff */
[----:B------:R-:W-:Y:S01]  /*1060*/  USHF.R.S32.HI UR32, URZ, 0x1f, UR4 ;  /* 0x0000001fff207899 */ /* 0x000fe20008011404 */
[----:B------:R-:W-:Y:S02]  /*1070*/  LOP3.LUT R69, R0, 0x7, R103, 0x78, !PT ;  /* 0x0000000700457812 */ /* 0x000fe400078e7867 */
[----:B------:R-:W-:Y:S01]  /*1080*/  IADD3.X R29, PT, PT, R31, UR15, RZ, P0, !PT ;  /* 0x0000000f1f1d7c10 */ /* 0x000fe200087fe4ff */
[----:B------:R-:W-:Y:S01]  /*1090*/  ULEA.HI UR32, UR32, UR4, URZ, 0x2 ;  /* 0x0000000420207291 */ /* 0x000fe2000f8f10ff */
[----:B------:R-:W-:-:S02]  /*10a0*/  LOP3.LUT P0, RZ, R5, 0x8, RZ, 0xc0, !PT ;  /* 0x0000000805ff7812 */ /* 0x000fc4000780c0ff */
[----:B------:R-:W-:Y:S01]  /*10b0*/  SHF.R.U32.HI R5, RZ, 0x5, R3 ;  /* 0x00000005ff057819 */ /* 0x000fe20000011603 */
[----:B------:R-:W-:Y:S02]  /*10c0*/  ULOP3.LUT UR7, UR32, 0xfffc, URZ, 0xc0, !UPT ;  /* 0x0000fffc20077892 */ /* 0x000fe4000f8ec0ff */
[----:B------:R-:W-:Y:S02]  /*10d0*/  USHF.R.S32.HI UR32, URZ, 0x2, UR32 ;  /* 0x00000002ff207899 */ /* 0x000fe40008011420 */
[----:B------:R-:W-:-:S04]  /*10e0*/  UIADD3 UR7, UPT, UPT, UR4, -UR7, URZ ;  /* 0x8000000704077290 */ /* 0x000fc8000fffe0ff */
[----:B------:R-:W-:Y:S02]  /*10f0*/  ULOP3.LUT UR5, UR7, 0x80, URZ, 0xc0, !UPT ;  /* 0x0000008007057892 */ /* 0x000fe4000f8ec0ff */
[----:B------:R1:W-:Y:S01]  /*1100*/  LDGSTS.E.LTC128B.64 [R11+0x400], desc[UR38][R30.64], P0 ;  /* 0x004000001e0b7fae */ /* 0x0003e200081a1626 */
[----:B------:R-:W-:Y:S01]  /*1110*/  LOP3.LUT P0, RZ, R3, 0x8, RZ, 0xc0, !PT ;  /* 0x0000000803ff7812 */ /* 0x000fe2000780c0ff */
[----:B------:R-:W-:-:S04]  /*1120*/  ULEA.HI UR5, UR5, UR7, URZ, 0x19 ;  /* 0x0000000705057291 */ /* 0x000fc8000f8fc8ff */
[----:B------:R-:W-:Y:S02]  /*1130*/  ULOP3.LUT UR4, UR5, 0xfffe, URZ, 0xc0, !UPT ;  /* 0x0000fffe05047892 */ /* 0x000fe4000f8ec0ff */
[----:B------:R-:W-:Y:S02]  /*1140*/  UPRMT UR5, UR5, 0x8880, URZ ;  /* 0x0000888005057896 */ /* 0x000fe400080000ff */
[----:B------:R-:W-:Y:S02]  /*1150*/  UIADD3 UR4, UPT, UPT, URZ, -UR4, URZ ;  /* 0x80000004ff047290 */ /* 0x000fe4000fffe0ff */
[----:B------:R-:W-:Y:S02]  /*1160*/  USHF.R.S32.HI UR5, URZ, 0x1, UR5 ;  /* 0x00000001ff057899 */ /* 0x000fe40008011405 */
[----:B------:R2:W-:Y:S01]  /*1170*/  LDGSTS.E.LTC128B.64 [R11+0x600], desc[UR38][R28.64], P0 ;  /* 0x006000001c0b7fae */ /* 0x0005e200081a1626 */
[----:B------:R-:W-:Y:S01]  /*1180*/  IADD3 R26, P0, PT, R28, UR14, RZ ;  /* 0x0000000e1c1a7c10 */ /* 0x000fe2000ff1e0ff */
[----:B------:R-:W-:-:S02]  /*1190*/  UPRMT UR4, UR4, 0x7710, URZ ;  /* 0x0000771004047896 */ /* 0x000fc400080000ff */
[----:B------:R-:W-:Y:S01]  /*11a0*/  UPRMT UR30, UR5, 0x9910, URZ ;  /* 0x00009910051e7896 */ /* 0x000fe200080000ff */
[----:B------:R-:W-:Y:S01]  /*11b0*/  IADD3.X R27, PT, PT, R29, UR15, RZ, P0, !PT ;  /* 0x0000000f1d1b7c10 */ /* 0x000fe200087fe4ff */
[----:B------:R-:W-:Y:S01]  /*11c0*/  UIADD3 UR4, UPT, UPT, UR7, UR4, URZ ;  /* 0x0000000407047290 */ /* 0x000fe2000fffe0ff */
[----:B------:R-:W-:-:S03]  /*11d0*/  IADD3 R24, P0, PT, R26, UR14, RZ ;  /* 0x0000000e1a187c10 */ /* 0x000fc6000ff1e0ff */
[----:B------:R-:W-:Y:S01]  /*11e0*/  ULOP3.LUT UR31, UR4, 0xffff, URZ, 0xc0, !UPT ;  /* 0x0000ffff041f7892 */ /* 0x000fe2000f8ec0ff */
[----:B------:R-:W-:Y:S02]  /*11f0*/  IADD3.X R25, PT, PT, R27, UR15, RZ, P0, !PT ;  /* 0x0000000f1b197c10 */ /* 0x000fe400087fe4ff */
[----:B------:R-:W-:Y:S01]  /*1200*/  LOP3.LUT P0, RZ, R5, 0x8, RZ, 0xc0, !PT ;  /* 0x0000000805ff7812 */ /* 0x000fe2000780c0ff */
[----:B------:R-:W-:Y:S01]  /*1210*/  UPRMT UR31, UR31, 0x8880, URZ ;  /* 0x000088801f1f7896 */ /* 0x000fe200080000ff */
[----:B------:R-:W-:Y:S02]  /*1220*/  SHF.R.U32.HI R5, RZ, 0x6, R3 ;  /* 0x00000006ff057819 */ /* 0x000fe40000011603 */
[----:B-1----:R-:W-:-:S04]  /*1230*/  LOP3.LUT R31, R40, 0x10, RZ, 0xfc, !PT ;  /* 0x00000010281f7812 */ /* 0x002fc800078efcff */
[----:B------:R-:W-:-:S05]  /*1240*/  ISETP.GE.AND P4, PT, R31, UR17, PT ;  /* 0x000000111f007c0c */ /* 0x000fca000bf86270 */
[----:B------:R1:W-:Y:S01]  /*1250*/  LDGSTS.E.LTC128B.64 [R10], desc[UR38][R26.64], P0 ;  /* 0x000000001a0a7fae */ /* 0x0003e200081a1626 */
[----:B------:R-:W-:Y:S02]  /*1260*/  LOP3.LUT P0, RZ, R5, 0x8, RZ, 0xc0, !PT ;  /* 0x0000000805ff7812 */ /* 0x000fe4000780c0ff */
[--C-:B------:R-:W-:Y:S02]  /*1270*/  SHF.R.U32.HI R5, RZ, 0x7, R3.reuse ;  /* 0x00000007ff057819 */ /* 0x100fe40000011603 */
[----:B------:R-:W-:Y:S02]  /*1280*/  SHF.R.U32.HI R3, RZ, 0x8, R3 ;  /* 0x00000008ff037819 */ /* 0x000fe40000011603 */
[----:B--2---:R-:W-:-:S04]  /*1290*/  LOP3.LUT R29, R40, 0x20, RZ, 0xfc, !PT ;  /* 0x00000020281d7812 */ /* 0x004fc800078efcff */
[----:B------:R-:W-:-:S03]  /*12a0*/  ISETP.GE.AND P3, PT, R29, UR17, PT ;  /* 0x000000111d007c0c */ /* 0x000fc6000bf66270 */
[----:B------:R2:W-:Y:S01]  /*12b0*/  LDGSTS.E.LTC128B.64 [R10+0x200], desc[UR38][R24.64], P0 ;  /* 0x00200000180a7fae */ /* 0x0005e200081a1626 */
[----:B------:R-:W-:-:S04]  /*12c0*/  IADD3 R22, P0, PT, R24, UR14, RZ ;  /* 0x0000000e18167c10 */ /* 0x000fc8000ff1e0ff */
[----:B------:R-:W-:Y:S02]  /*12d0*/  IADD3.X R23, PT, PT, R25, UR15, RZ, P0, !PT ;  /* 0x0000000f19177c10 */ /* 0x000fe400087fe4ff */
[----:B------:R-:W-:-:S04]  /*12e0*/  IADD3 R18, P0, PT, R22, UR14, RZ ;  /* 0x0000000e16127c10 */ /* 0x000fc8000ff1e0ff */
[----:B------:R-:W-:Y:S02]  /*12f0*/  IADD3.X R19, PT, PT, R23, UR15, RZ, P0, !PT ;  /* 0x0000000f17137c10 */ /* 0x000fe400087fe4ff */
[----:B------:R-:W-:Y:S01]  /*1300*/  LOP3.LUT P0, RZ, R5, 0x8, RZ, 0xc0, !PT ;  /* 0x0000000805ff7812 */ /* 0x000fe2000780c0ff */
[----:B------:R-:W-:Y:S01]  /*1310*/  VIADD R5, R9, 0x20 ;  /* 0x0000002009057836 */ /* 0x000fe20000000000 */
[----:B-1----:R-:W-:Y:S01]  /*1320*/  LOP3.LUT R27, R40, 0x30, RZ, 0xfc, !PT ;  /* 0x00000030281b7812 */ /* 0x002fe200078efcff */
[----:B------:R-:W-:Y:S01]  /*1330*/  VIADD R26, R12, 0x8 ;  /* 0x000000080c1a7836 */ /* 0x000fe20000000000 */
[----:B------:R-:W-:Y:S02]  /*1340*/  CS2R R40, SRZ ;  /* 0x0000000000287805 */ /* 0x000fe4000001ff00 */
[----:B------:R-:W-:-:S07]  /*1350*/  ISETP.GE.AND P2, PT, R27, UR17, PT ;  /* 0x000000111b007c0c */ /* 0x000fce000bf46270 */
[----:B------:R1:W-:Y:S01]  /*1360*/  LDGSTS.E.LTC128B.64 [R10+0x400], desc[UR38][R22.64], P0 ;  /* 0x00400000160a7fae */ /* 0x0003e200081a1626 */
[----:B------:R-:W-:Y:S01]  /*1370*/  LOP3.LUT P0, RZ, R3, 0x8, RZ, 0xc0, !PT ;  /* 0x0000000803ff7812 */ /* 0x000fe2000780c0ff */
[----:B------:R-:W-:-:S12]  /*1380*/  VIADD R3, R9, 0x30 ;  /* 0x0000003009037836 */ /* 0x000fd80000000000 */
[----:B------:R-:W-:Y:S01]  /*1390*/  LDGSTS.E.LTC128B.64 [R10+0x600], desc[UR38][R18.64], P0 ;  /* 0x00600000120a7fae */ /* 0x000fe200081a1626 */
[----:B------:R-:W-:-:S04]  /*13a0*/  ISETP.GT.AND P0, PT, R7, R12, PT ;  /* 0x0000000c0700720c */ /* 0x000fc80003f04270 */
[----:B------:R-:W-:Y:S02]  /*13b0*/  SEL R30, RZ, 0x1, P0 ;  /* 0x00000001ff1e7807 */ /* 0x000fe40000000000 */
[----:B------:R-:W-:-:S04]  /*13c0*/  ISETP.GT.AND P0, PT, R5, R12, PT ;  /* 0x0000000c0500720c */ /* 0x000fc80003f04270 */
[----:B------:R-:W-:Y:S02]  /*13d0*/  SEL R28, RZ, 0x1, P0 ;  /* 0x00000001ff1c7807 */ /* 0x000fe40000000000 */
[----:B------:R-:W-:-:S04]  /*13e0*/  ISETP.GT.AND P0, PT, R3, R12, PT ;  /* 0x0000000c0300720c */ /* 0x000fc80003f04270 */
[----:B------:R-:W-:Y:S02]  /*13f0*/  SEL R32, RZ, 0x1, P0 ;  /* 0x00000001ff207807 */ /* 0x000fe40000000000 */
[----:B------:R-:W-:-:S04]  /*1400*/  ISETP.GT.AND P0, PT, R9, R26, PT ;  /* 0x0000001a0900720c */ /* 0x000fc80003f04270 */
[----:B--2---:R-:W-:Y:S02]  /*1410*/  SEL R24, RZ, 0x1, P0 ;  /* 0x00000001ff187807 */ /* 0x004fe40000000000 */
[----:B------:R-:W-:-:S04]  /*1420*/  ISETP.GT.AND P0, PT, R7, R26, PT ;  /* 0x0000001a0700720c */ /* 0x000fc80003f04270 */
[----:B------:R-:W-:Y:S02]  /*1430*/  SEL R36, RZ, 0x1, P0 ;  /* 0x00000001ff247807 */ /* 0x000fe40000000000 */
[----:B------:R-:W-:-:S04]  /*1440*/  ISETP.GT.AND P0, PT, R5, R26, PT ;  /* 0x0000001a0500720c */ /* 0x000fc80003f04270 */
[----:B-1----:R-:W-:Y:S02]  /*1450*/  SEL R22, RZ, 0x1, P0 ;  /* 0x00000001ff167807 */ /* 0x002fe40000000000 */
[----:B------:R-:W-:-:S04]  /*1460*/  ISETP.GT.AND P0, PT, R3, R26, PT ;  /* 0x0000001a0300720c */ /* 0x000fc80003f04270 */
[----:B------:R-:W-:Y:S02]  /*1470*/  SEL R34, RZ, 0x1, P0 ;  /* 0x00000001ff227807 */ /* 0x000fe40000000000 */
[----:B------:R-:W-:-:S04]  /*1480*/  LOP3.LUT P0, RZ, R21, 0xff, R30, 0xc8, !PT ;  /* 0x000000ff15ff7812 */ /* 0x000fc8000780c81e */
[----:B------:R-:W-:Y:S02]  /*1490*/  SEL R30, RZ, 0x2, !P0 ;  /* 0x00000002ff1e7807 */ /* 0x000fe40004000000 */
[----:B------:R-:W-:-:S04]  /*14a0*/  LOP3.LUT P0, RZ, R21, 0xff, R28, 0xc8, !PT ;  /* 0x000000ff15ff7812 */ /* 0x000fc8000780c81c */
[----:B------:R-:W-:Y:S02]  /*14b0*/  SEL R28, RZ, 0x4, !P0 ;  /* 0x00000004ff1c7807 */ /* 0x000fe40004000000 */
[----:B------:R-:W-:Y:S02]  /*14c0*/  LOP3.LUT P0, RZ, R21, 0xff, R32, 0xc8, !PT ;  /* 0x000000ff15ff7812 */ /* 0x000fe4000780c820 */
[----:B------:R-:W-:Y:S02]  /*14d0*/  SEL R32, RZ, 0x1, !P5 ;  /* 0x00000001ff207807 */ /* 0x000fe40006800000 */
[----:B------:R-:W-:Y:S02]  /*14e0*/  SEL R25, RZ, 0x8, !P0 ;  /* 0x00000008ff197807 */ /* 0x000fe40004000000 */
[----:B------:R-:W-:Y:S02]  /*14f0*/  PLOP3.LUT P0, PT, PT, PT, UP2, 0x40, 0x4 ;  /* 0x000000000004781c */ /* 0x000fe40003f0e828 */
[----:B------:R-:W-:-:S02]  /*1500*/  ISETP.NE.AND P5, PT, R2, RZ, PT ;  /* 0x000000ff0200720c */ /* 0x000fc40003fa5270 */
[----:B------:R-:W-:-:S04]  /*1510*/  ISETP.LE.OR P0, PT, R12, R7, P0 ;  /* 0x000000070c00720c */ /* 0x000fc80000703670 */
[----:B------:R-:W-:Y:S02]  /*1520*/  SEL R30, R30, RZ, P0 ;  /* 0x000000ff1e1e7207 */ /* 0x000fe40000000000 */
[----:B------:R-:W-:Y:S02]  /*1530*/  PLOP3.LUT P0, PT, PT, PT, UP2, 0x40, 0x4 ;  /* 0x000000000004781c */ /* 0x000fe40003f0e828 */
[----:B------:R-:W-:Y:S02]  /*1540*/  SEL R30, R30, RZ, !P4 ;  /* 0x000000ff1e1e7207 */ /* 0x000fe40006000000 */
[----:B------:R-:W-:-:S04]  /*1550*/  ISETP.LE.OR P0, PT, R12, R5, P0 ;  /* 0x000000050c00720c */ /* 0x000fc80000703670 */
[----:B------:R-:W-:Y:S02]  /*1560*/  SEL R28, R28, RZ, P0 ;  /* 0x000000ff1c1c7207 */ /* 0x000fe40000000000 */
[----:B------:R-:W-:Y:S02]  /*1570*/  PLOP3.LUT P0, PT, PT, PT, UP2, 0x40, 0x4 ;  /* 0x000000000004781c */ /* 0x000fe40003f0e828 */
[----:B------:R-:W-:Y:S02]  /*1580*/  SEL R28, R28, RZ, !P3 ;  /* 0x000000ff1c1c7207 */ /* 0x000fe40005800000 */
[----:B------:R-:W-:-:S04]  /*1590*/  ISETP.LE.OR P0, PT, R12, R3, P0 ;  /* 0x000000030c00720c */ /* 0x000fc80000703670 */
[----:B------:R-:W-:Y:S02]  /*15a0*/  SEL R25, R25, RZ, P0 ;  /* 0x000000ff19197207 */ /* 0x000fe40000000000 */
[----:B------:R-:W-:Y:S02]  /*15b0*/  LOP3.LUT P0, RZ, R21, 0xff, R24, 0xc8, !PT ;  /* 0x000000ff15ff7812 */ /* 0x000fe4000780c818 */
[----:B------:R-:W-:Y:S02]  /*15c0*/  SEL R25, R25, RZ, !P2 ;  /* 0x000000ff19197207 */ /* 0x000fe40005000000 */
[----:B------:R-:W-:Y:S02]  /*15d0*/  SEL R24, RZ, 0x100, !P0 ;  /* 0x00000100ff187807 */ /* 0x000fe40004000000 */
[----:B------:R-:W-:-:S04]  /*15e0*/  LOP3.LUT P0, RZ, R21, 0xff, R36, 0xc8, !PT ;  /* 0x000000ff15ff7812 */ /* 0x000fc8000780c824 */
[----:B------:R-:W-:Y:S02]  /*15f0*/  SEL R23, RZ, 0x200, !P0 ;  /* 0x00000200ff177807 */ /* 0x000fe40004000000 */
[----:B------:R-:W-:-:S04]  /*1600*/  LOP3.LUT P0, RZ, R21, 0xff, R22, 0xc8, !PT ;  /* 0x000000ff15ff7812 */ /* 0x000fc8000780c816 */
[----:B------:R-:W-:Y:S02]  /*1610*/  SEL R22, RZ, 0x400, !P0 ;  /* 0x00000400ff167807 */ /* 0x000fe40004000000 */
[----:B------:R-:W-:-:S04]  /*1620*/  LOP3.LUT P0, RZ, R21, 0xff, R34, 0xc8, !PT ;  /* 0x000000ff15ff7812 */ /* 0x000fc8000780c822 */
[----:B------:R-:W-:Y:S02]  /*1630*/  SEL R21, RZ, 0x800, !P0 ;  /* 0x00000800ff157807 */ /* 0x000fe40004000000 */
[----:B------:R-:W-:-:S04]  /*1640*/  PLOP3.LUT P0, PT, PT, PT, UP2, 0x40, 0x4 ;  /* 0x000000000004781c */ /* 0x000fc80003f0e828 */
[----:B------:R-:W-:-:S04]  /*1650*/  ISETP.LE.OR P0, PT, R26, R9, P0 ;  /* 0x000000091a00720c */ /* 0x000fc80000703670 */
[----:B------:R-:W-:Y:S02]  /*1660*/  SEL R24, R24, RZ, P0 ;  /* 0x000000ff18187207 */ /* 0x000fe40000000000 */
[----:B------:R-:W-:Y:S02]  /*1670*/  PLOP3.LUT P0, PT, PT, PT, UP2, 0x40, 0x4 ;  /* 0x000000000004781c */ /* 0x000fe40003f0e828 */
[----:B------:R-:W-:Y:S02]  /*1680*/  SEL R24, R24, RZ, !P5 ;  /* 0x000000ff18187207 */ /* 0x000fe40006800000 */
[----:B------:R-:W-:Y:S02]  /*1690*/  ISETP.LE.OR P0, PT, R26, R7, P0 ;  /* 0x000000071a00720c */ /* 0x000fe40000703670 */
[----:B------:R-:W-:Y:S02]  /*16a0*/  ISETP.GE.AND P5, PT, R111, UR16, PT ;  /* 0x000000106f007c0c */ /* 0x000fe4000bfa6270 */
[----:B------:R-:W-:-:S02]  /*16b0*/  SEL R23, R23, RZ, P0 ;  /* 0x000000ff17177207 */ /* 0x000fc40000000000 */
        /* <DEDUP_REMOVED lines=8> */
[----:B------:R-:W-:Y:S02]  /*1740*/  IADD3 R36, P0, PT, R38, UR12, RZ ;  /* 0x0000000c26247c10 */ /* 0x000fe4000ff1e0ff */
[----:B------:R-:W-:Y:S02]  /*1750*/  SEL R21, R21, RZ, !P2 ;  /* 0x000000ff15157207 */ /* 0x000fe40005000000 */
[----:B------:R-:W-:Y:S02]  /*1760*/  IADD3.X R37, PT, PT, R39, UR13, RZ, P0, !PT ;  /* 0x0000000d27257c10 */ /* 0x000fe400087fe4ff */
[----:B------:R-:W-:-:S04]  /*1770*/  ISETP.GE.AND P0, PT, R12, UR34, PT ;  /* 0x000000220c007c0c */ /* 0x000fc8000bf06270 */
[----:B------:R-:W-:Y:S02]  /*1780*/  SEL R27, R30, RZ, !P0 ;  /* 0x000000ff1e1b7207 */ /* 0x000fe40004000000 */
[----:B------:R-:W-:Y:S02]  /*1790*/  SEL R28, R28, RZ, !P0 ;  /* 0x000000ff1c1c7207 */ /* 0x000fe40004000000 */
[----:B------:R-:W-:Y:S02]  /*17a0*/  SEL R25, R25, RZ, !P0 ;  /* 0x000000ff19197207 */ /* 0x000fe40004000000 */
[----:B------:R-:W-:Y:S02]  /*17b0*/  ISETP.GE.AND P0, PT, R26, UR34, PT ;  /* 0x000000221a007c0c */ /* 0x000fe4000bf06270 */
[----:B------:R-:W-:Y:S02]  /*17c0*/  IADD3 R27, PT, PT, R28, R27, R32 ;  /* 0x0000001b1c1b7210 */ /* 0x000fe40007ffe020 */
[----:B------:R-:W-:-:S02]  /*17d0*/  SEL R24, R24, RZ, !P0 ;  /* 0x000000ff18187207 */ /* 0x000fc40004000000 */
[----:B------:R-:W-:Y:S02]  /*17e0*/  SEL R23, R23, RZ, !P0 ;  /* 0x000000ff17177207 */ /* 0x000fe40004000000 */
[----:B------:R-:W-:Y:S02]  /*17f0*/  SEL R22, R22, RZ, !P0 ;  /* 0x000000ff16167207 */ /* 0x000fe40004000000 */
[----:B------:R-:W-:Y:S02]  /*1800*/  IADD3 R24, PT, PT, R24, R25, R27 ;  /* 0x0000001918187210 */ /* 0x000fe40007ffe01b */
[----:B------:R-:W-:Y:S02]  /*1810*/  SEL R21, R21, RZ, !P0 ;  /* 0x000000ff15157207 */ /* 0x000fe40004000000 */
[----:B------:R-:W-:Y:S02]  /*1820*/  IADD3 R22, PT, PT, R22, R23, R24 ;  /* 0x0000001716167210 */ /* 0x000fe40007ffe018 */
[----:B------:R-:W-:-:S03]  /*1830*/  LOP3.LUT R24, R33, 0x3c, RZ, 0xc0, !PT ;  /* 0x0000003c21187812 */ /* 0x000fc600078ec0ff */
[----:B------:R-:W-:Y:S01]  /*1840*/  IMAD.IADD R21, R22, 0x1, R21 ;  /* 0x0000000116157824 */ /* 0x000fe200078e0215 */
[----:B------:R-:W-:Y:S01]  /*1850*/  LOP3.LUT R24, R24, 0x3, R17, 0xf8, !PT ;  /* 0x0000000318187812 */ /* 0x000fe200078ef811 */
[----:B------:R-:W-:-:S03]  /*1860*/  IMAD.SHL.U32 R22, R103, 0x4, RZ ;  /* 0x0000000467167824 */ /* 0x000fc600078e00ff */
[----:B------:R-:W-:Y:S02]  /*1870*/  SEL R21, R21, RZ, P1 ;  /* 0x000000ff15157207 */ /* 0x000fe40000800000 */
[----:B------:R-:W-:Y:S02]  /*1880*/  LOP3.LUT R22, R22, 0x4, RZ, 0xc0, !PT ;  /* 0x0000000416167812 */ /* 0x000fe400078ec0ff */
[----:B------:R-:W-:Y:S02]  /*1890*/  ISETP.GE.AND P1, PT, R112, UR16, PT ;  /* 0x0000001070007c0c */ /* 0x000fe4000bf26270 */
[----:B------:R-:W-:-:S04]  /*18a0*/  LOP3.LUT R22, R22, 0x3, R17, 0xf8, !PT ;  /* 0x0000000316167812 */ /* 0x000fc800078ef811 */
[----:B------:R-:W-:Y:S02]  /*18b0*/  LOP3.LUT R35, R22, R35, RZ, 0x3c, !PT ;  /* 0x0000002316237212 */ /* 0x000fe400078e3cff */
[----:B------:R-:W-:-:S05]  /*18c0*/  SHF.R.U32.HI R22, RZ, 0x3, R84 ;  /* 0x00000003ff167819 */ /* 0x000fca0000011654 */
[----:B------:R-:W-:-:S05]  /*18d0*/  IMAD R22, R35, 0x2, R22 ;  /* 0x0000000223167824 */ /* 0x000fca00078e0216 */
[----:B------:R-:W-:-:S05]  /*18e0*/  LOP3.LUT R17, R22, 0x4, R115, 0x78, !PT ;  /* 0x0000000416117812 */ /* 0x000fca00078e7873 */
[----:B------:R-:W-:Y:S02]  /*18f0*/  IMAD R102, R24, 0x40, R17 ;  /* 0x0000004018667824 */ /* 0x000fe400078e0211 */
[----:B------:R-:W-:-:S03]  /*1900*/  IMAD.SHL.U32 R17, R21, 0x8, RZ ;  /* 0x0000000815117824 */ /* 0x000fc600078e00ff */
[----:B------:R-:W-:Y:S02]  /*1910*/  LEA R102, R102, UR6, 0x3 ;  /* 0x0000000666667c11 */ /* 0x000fe4000f8e18ff */
[----:B------:R-:W-:Y:S01]  /*1920*/  LOP3.LUT P0, RZ, R17, 0x8, RZ, 0xc0, !PT ;  /* 0x0000000811ff7812 */ /* 0x000fe2000780c0ff */
[----:B------:R-:W-:-:S12]  /*1930*/  IMAD.SHL.U32 R17, R21, 0x4, RZ ;  /* 0x0000000415117824 */ /* 0x000fd800078e00ff */
[----:B------:R-:W-:Y:S01]  /*1940*/  LDGSTS.E.LTC128B.64 [R102+0xa000], desc[UR38][R38.64], P0 ;  /* 0x0a00000026667fae */ /* 0x000fe200081a1626 */
[----:B------:R-:W-:Y:S01]  /*1950*/  LOP3.LUT P0, RZ, R17, 0x8, RZ, 0xc0, !PT ;  /* 0x0000000811ff7812 */ /* 0x000fe2000780c0ff */
[----:B------:R-:W-:-:S12]  /*1960*/  IMAD.SHL.U32 R17, R21, 0x2, RZ ;  /* 0x0000000215117824 */ /* 0x000fd800078e00ff */
[----:B------:R-:W-:Y:S01]  /*1970*/  LDGSTS.E.LTC128B.64 [R102+0xa080], desc[UR38][R38.64+0x80], P0 ;  /* 0x0a08008026667fae */ /* 0x000fe200081a1626 */
[----:B------:R-:W-:Y:S02]  /*1980*/  LOP3.LUT P0, RZ, R17, 0x8, RZ, 0xc0, !PT ;  /* 0x0000000811ff7812 */ /* 0x000fe4000780c0ff */
[----:B------:R-:W-:-:S11]  /*1990*/  SHF.R.U32.HI R17, RZ, 0x5, R21 ;  /* 0x00000005ff117819 */ /* 0x000fd60000011615 */
[----:B------:R-:W-:Y:S01]  /*19a0*/  LDGSTS.E.LTC128B.64 [R102+0xa100], desc[UR38][R38.64+0x100], P0 ;  /* 0x0a10010026667fae */ /* 0x000fe200081a1626 */
[----:B------:R-:W-:-:S13]  /*19b0*/  LOP3.LUT P0, RZ, R21, 0x8, RZ, 0xc0, !PT ;  /* 0x0000000815ff7812 */ /* 0x000fda000780c0ff */
[----:B------:R1:W-:Y:S01]  /*19c0*/  LDGSTS.E.LTC128B.64 [R102+0xa180], desc[UR38][R38.64+0x180], P0 ;  /* 0x0a18018026667fae */ /* 0x0003e200081a1626 */
[----:B------:R-:W-:Y:S02]  /*19d0*/  LOP3.LUT P0, RZ, R17, 0x8, RZ, 0xc0, !PT ;  /* 0x0000000811ff7812 */ /* 0x000fe4000780c0ff */
[----:B------:R-:W-:-:S11]  /*19e0*/  SHF.R.U32.HI R17, RZ, 0x6, R21 ;  /* 0x00000006ff117819 */ /* 0x000fd60000011615 */
[----:B------:R-:W-:Y:S01]  /*19f0*/  LDGSTS.E.LTC128B.64 [R102+0xb000], desc[UR38][R36.64], P0 ;  /* 0x0b00000024667fae */ /* 0x000fe200081a1626 */
[----:B------:R-:W-:Y:S02]  /*1a00*/  LOP3.LUT P0, RZ, R17, 0x8, RZ, 0xc0, !PT ;  /* 0x0000000811ff7812 */ /* 0x000fe4000780c0ff */
[--C-:B------:R-:W-:Y:S02]  /*1a10*/  SHF.R.U32.HI R17, RZ, 0x7, R21.reuse ;  /* 0x00000007ff117819 */ /* 0x100fe40000011615 */
[----:B------:R-:W-:Y:S02]  /*1a20*/  SHF.R.U32.HI R21, RZ, 0x8, R21 ;  /* 0x00000008ff157819 */ /* 0x000fe40000011615 */
[----:B-1----:R-:W-:-:S07]  /*1a30*/  CS2R R38, SRZ ;  /* 0x0000000000267805 */ /* 0x002fce000001ff00 */
[----:B------:R-:W-:Y:S01]  /*1a40*/  LDGSTS.E.LTC128B.64 [R102+0xb080], desc[UR38][R36.64+0x80], P0 ;  /* 0x0b08008024667fae */ /* 0x000fe200081a1626 */
[----:B------:R-:W-:Y:S01]  /*1a50*/  LOP3.LUT P0, RZ, R17, 0x8, RZ, 0xc0, !PT ;  /* 0x0000000811ff7812 */ /* 0x000fe2000780c0ff */
[----:B------:R-:W-:-:S12]  /*1a60*/  VIADD R17, R20, 0x10 ;  /* 0x0000001014117836 */ /* 0x000fd80000000000 */
[----:B------:R-:W-:Y:S01]  /*1a70*/  LDGSTS.E.LTC128B.64 [R102+0xb100], desc[UR38][R36.64+0x100], P0 ;  /* 0x0b10010024667fae */ /* 0x000fe200081a1626 */
[----:B------:R-:W-:-:S13]  /*1a80*/  LOP3.LUT P0, RZ, R21, 0x8, RZ, 0xc0, !PT ;  /* 0x0000000815ff7812 */ /* 0x000fda000780c0ff */
[----:B------:R-:W-:Y:S01]  /*1a90*/  LDGSTS.E.LTC128B.64 [R102+0xb180], desc[UR38][R36.64+0x180], P0 ;  /* 0x0b18018024667fae */ /* 0x000fe200081a1626 */
[----:B------:R-:W-:-:S03]  /*1aa0*/  ISETP.GE.AND P0, PT, R17, UR34, PT ;  /* 0x0000002211007c0c */ /* 0x000fc6000bf06270 */
[----:B------:R-:W0:Y:S01]  /*1ab0*/  LDGDEPBAR ;  /* 0x00000000000079af */ /* 0x000e220000000000 */
[----:B------:R-:W-:Y:S02]  /*1ac0*/  SEL R26, RZ, 0x2, P0 ;  /* 0x00000002ff1a7807 */ /* 0x000fe40000000000 */
[----:B------:R-:W-:Y:S02]  /*1ad0*/  SEL R25, RZ, 0x4, P0 ;  /* 0x00000004ff197807 */ /* 0x000fe40000000000 */
[----:B------:R-:W-:Y:S02]  /*1ae0*/  SEL R24, RZ, 0x8, P0 ;  /* 0x00000008ff187807 */ /* 0x000fe40000000000 */
[----:B------:R-:W-:Y:S02]  /*1af0*/  SEL R17, RZ, 0x100, P0 ;  /* 0x00000100ff117807 */ /* 0x000fe40000000000 */
[----:B------:R-:W-:Y:S02]  /*1b00*/  SEL R23, RZ, 0x200, P0 ;  /* 0x00000200ff177807 */ /* 0x000fe40000000000 */
[----:B------:R-:W-:-:S02]  /*1b10*/  SEL R22, RZ, 0x400, P0 ;  /* 0x00000400ff167807 */ /* 0x000fc40000000000 */
[----:B------:R-:W-:Y:S02]  /*1b20*/  SEL R21, RZ, 0x800, P0 ;  /* 0x00000800ff157807 */ /* 0x000fe40000000000 */
[----:B------:R-:W-:Y:S02]  /*1b30*/  ISETP.LT.AND P0, PT, R114, UR16, !P0 ;  /* 0x0000001072007c0c */ /* 0x000fe4000c701270 */
[----:B------:R-:W-:Y:S02]  /*1b40*/  SEL R25, R25, RZ, !P1 ;  /* 0x000000ff19197207 */ /* 0x000fe40004800000 */
[----:B------:R-:W-:Y:S02]  /*1b50*/  SEL R27, RZ, 0x1, !P0 ;  /* 0x00000001ff1b7807 */ /* 0x000fe40004000000 */
[----:B------:R-:W-:Y:S02]  /*1b60*/  ISETP.GE.AND P0, PT, R113, UR16, PT ;  /* 0x0000001071007c0c */ /* 0x000fe4000bf06270 */
[----:B------:R-:W-:-:S02]  /*1b70*/  SEL R24, R24, RZ, !P5 ;  /* 0x000000ff18187207 */ /* 0x000fc40006800000 */
[----:B------:R-:W-:Y:S02]  /*1b80*/  SEL R26, R26, RZ, !P0 ;  /* 0x000000ff1a1a7207 */ /* 0x000fe40004000000 */
[----:B------:R-:W-:Y:S02]  /*1b90*/  ISETP.GE.AND P5, PT, R109, UR16, PT ;  /* 0x000000106d007c0c */ /* 0x000fe4000bfa6270 */
[----:B------:R-:W-:Y:S02]  /*1ba0*/  IADD3 R25, PT, PT, R25, R26, R27 ;  /* 0x0000001a19197210 */ /* 0x000fe40007ffe01b */
[----:B------:R-:W-:Y:S02]  /*1bb0*/  SEL R26, R17, RZ, !P6 ;  /* 0x000000ff111a7207 */ /* 0x000fe40007000000 */
[----:B------:R-:W-:Y:S02]  /*1bc0*/  ISETP.GE.AND P1, PT, R108, UR16, PT ;  /* 0x000000106c007c0c */ /* 0x000fe4000bf26270 */
[----:B------:R-:W-:-:S02]  /*1bd0*/  SEL R23, R23, RZ, !P5 ;  /* 0x000000ff17177207 */ /* 0x000fc40006800000 */
[----:B------:R-:W-:Y:S02]  /*1be0*/  IADD3 R24, PT, PT, R26, R24, R25 ;  /* 0x000000181a187210 */ /* 0x000fe40007ffe019 */
[----:B------:R-:W-:Y:S02]  /*1bf0*/  ISETP.GE.AND P5, PT, R107, UR16, PT ;  /* 0x000000106b007c0c */ /* 0x000fe4000bfa6270 */
[----:B------:R-:W-:Y:S02]  /*1c00*/  SEL R22, R22, RZ, !P1 ;  /* 0x000000ff16167207 */ /* 0x000fe40004800000 */
[----:B------:R-:W-:Y:S02]  /*1c10*/  SEL R21, R21, RZ, !P5 ;  /* 0x000000ff15157207 */ /* 0x000fe40006800000 */
[----:B------:R-:W-:Y:S02]  /*1c20*/  IADD3 R22, PT, PT, R22, R23, R24 ;  /* 0x0000001716167210 */ /* 0x000fe40007ffe018 */
[----:B------:R-:W-:-:S02]  /*1c30*/  PLOP3.LUT P0, PT, PT, PT, UP0, 0x40, 0x4 ;  /* 0x000000000004781c */ /* 0x000fc40003f0e808 */
[----:B------:R-:W-:Y:S01]  /*1c40*/  P2R R17, PR, RZ, 0x40 ;  /* 0x00000040ff117803 */ /* 0x000fe20000000000 */
[----:B------:R-:W-:Y:S01]  /*1c50*/  IMAD.IADD R21, R22, 0x1, R21 ;  /* 0x0000000116157824 */ /* 0x000fe200078e0215 */
[----:B------:R-:W-:-:S04]  /*1c60*/  ISETP.NE.AND P6, PT, R2, RZ, PT ;  /* 0x000000ff0200720c */ /* 0x000fc80003fc5270 */
[----:B------:R-:W-:Y:S02]  /*1c70*/  SEL R21, R21, RZ, !P0 ;  /* 0x000000ff15157207 */ /* 0x000fe40004000000 */
[----:B------:R-:W-:-:S03]  /*1c80*/  IADD3 R26, P0, PT, R18, UR10, RZ ;  /* 0x0000000a121a7c10 */ /* 0x000fc6000ff1e0ff */
[----:B------:R-:W-:Y:S01]  /*1c90*/  IMAD.SHL.U32 R18, R21, 0x8, RZ ;  /* 0x0000000815127824 */ /* 0x000fe200078e00ff */
[----:B------:R-:W-:Y:S02]  /*1ca0*/  IADD3.X R27, PT, PT, R19, UR11, RZ, P0, !PT ;  /* 0x0000000b131b7c10 */ /* 0x000fe400087fe4ff */
[----:B------:R-:W-:-:S04]  /*1cb0*/  IADD3 R24, P0, PT, R26, UR14, RZ ;  /* 0x0000000e1a187c10 */ /* 0x000fc8000ff1e0ff */
[----:B------:R-:W-:Y:S02]  /*1cc0*/  IADD3.X R25, PT, PT, R27, UR15, RZ, P0, !PT ;  /* 0x0000000f1b197c10 */ /* 0x000fe400087fe4ff */
[----:B------:R-:W-:Y:S01]  /*1cd0*/  LOP3.LUT P0, RZ, R18, 0x8, RZ, 0xc0, !PT ;  /* 0x0000000812ff7812 */ /* 0x000fe2000780c0ff */
[----:B------:R-:W-:-:S12]  /*1ce0*/  IMAD.SHL.U32 R18, R21, 0x4, RZ ;  /* 0x0000000415127824 */ /* 0x000fd800078e00ff */
[----:B------:R1:W-:Y:S01]  /*1cf0*/  LDGSTS.E.LTC128B.64 [R11+0x2000], desc[UR38][R26.64], P0 ;  /* 0x020000001a0b7fae */ /* 0x0003e200081a1626 */
[----:B------:R-:W-:Y:S01]  /*1d00*/  LOP3.LUT P0, RZ, R18, 0x8, RZ, 0xc0, !PT ;  /* 0x0000000812ff7812 */ /* 0x000fe2000780c0ff */
[----:B------:R-:W-:-:S12]  /*1d10*/  IMAD.SHL.U32 R18, R21, 0x2, RZ ;  /* 0x0000000215127824 */ /* 0x000fd800078e00ff */
[----:B------:R2:W-:Y:S01]  /*1d20*/  LDGSTS.E.LTC128B.64 [R11+0x2200], desc[UR38][R24.64], P0 ;  /* 0x02200000180b7fae */ /* 0x0005e200081a1626 */
[----:B------:R-:W-:-:S04]  /*1d30*/  IADD3 R28, P0, PT, R24, UR14, RZ ;  /* 0x0000000e181c7c10 */ /* 0x000fc8000ff1e0ff */
[----:B------:R-:W-:Y:S02]  /*1d40*/  IADD3.X R29, PT, PT, R25, UR15, RZ, P0, !PT ;  /* 0x0000000f191d7c10 */ /* 0x000fe400087fe4ff */
[----:B------:R-:W-:-:S04]  /*1d50*/  IADD3 R22, P0, PT, R28, UR14, RZ ;  /* 0x0000000e1c167c10 */ /* 0x000fc8000ff1e0ff */
[----:B------:R-:W-:Y:S02]  /*1d60*/  IADD3.X R23, PT, PT, R29, UR15, RZ, P0, !PT ;  /* 0x0000000f1d177c10 */ /* 0x000fe400087fe4ff */
[----:B------:R-:W-:Y:S02]  /*1d70*/  LOP3.LUT P0, RZ, R18, 0x8, RZ, 0xc0, !PT ;  /* 0x0000000812ff7812 */ /* 0x000fe4000780c0ff */
[----:B------:R-:W-:-:S11]  /*1d80*/  SHF.R.U32.HI R18, RZ, 0x5, R21 ;  /* 0x00000005ff127819 */ /* 0x000fd60000011615 */
[----:B------:R-:W-:Y:S01]  /*1d90*/  LDGSTS.E.LTC128B.64 [R11+0x2400], desc[UR38][R28.64], P0 ;  /* 0x024000001c0b7fae */ /* 0x000fe200081a1626 */
[----:B------:R-:W-:-:S13]  /*1da0*/  LOP3.LUT P0, RZ, R21, 0x8, RZ, 0xc0, !PT ;  /* 0x0000000815ff7812 */ /* 0x000fda000780c0ff */
[----:B------:R3:W-:Y:S01]  /*1db0*/  LDGSTS.E.LTC128B.64 [R11+0x2600], desc[UR38][R22.64], P0 ;  /* 0x02600000160b7fae */ /* 0x0007e200081a1626 */
[----:B-1----:R-:W-:-:S04]  /*1dc0*/  IADD3 R26, P0, PT, R22, UR14, RZ ;  /* 0x0000000e161a7c10 */ /* 0x002fc8000ff1e0ff */
[----:B------:R-:W-:Y:S02]  /*1dd0*/  IADD3.X R27, PT, PT, R23, UR15, RZ, P0, !PT ;  /* 0x0000000f171b7c10 */ /* 0x000fe400087fe4ff */
[----:B--2---:R-:W-:-:S04]  /*1de0*/  IADD3 R24, P0, PT, R26, UR14, RZ ;  /* 0x0000000e1a187c10 */ /* 0x004fc8000ff1e0ff */
[----:B------:R-:W-:Y:S02]  /*1df0*/  IADD3.X R25, PT, PT, R27, UR15, RZ, P0, !PT ;  /* 0x0000000f1b197c10 */ /* 0x000fe400087fe4ff */
[----:B------:R-:W-:Y:S02]  /*1e00*/  LOP3.LUT P0, RZ, R18, 0x8, RZ, 0xc0, !PT ;  /* 0x0000000812ff7812 */ /* 0x000fe4000780c0ff */
[----:B------:R-:W-:-:S11]  /*1e10*/  SHF.R.U32.HI R18, RZ, 0x6, R21 ;  /* 0x00000006ff127819 */ /* 0x000fd60000011615 */
[----:B------:R-:W-:Y:S01]  /*1e20*/  LDGSTS.E.LTC128B.64 [R10+0x2000], desc[UR38][R26.64], P0 ;  /* 0x020000001a0a7fae */ /* 0x000fe200081a1626 */
[----:B------:R-:W-:Y:S02]  /*1e30*/  LOP3.LUT P0, RZ, R18, 0x8, RZ, 0xc0, !PT ;  /* 0x0000000812ff7812 */ /* 0x000fe4000780c0ff */
[--C-:B------:R-:W-:Y:S02]  /*1e40*/  SHF.R.U32.HI R18, RZ, 0x7, R21.reuse ;  /* 0x00000007ff127819 */ /* 0x100fe40000011615 */
[----:B------:R-:W-:-:S09]  /*1e50*/  SHF.R.U32.HI R21, RZ, 0x8, R21 ;  /* 0x00000008ff157819 */ /* 0x000fd20000011615 */
[----:B------:R1:W-:Y:S01]  /*1e60*/  LDGSTS.E.LTC128B.64 [R10+0x2200], desc[UR38][R24.64], P0 ;  /* 0x02200000180a7fae */ /* 0x0003e200081a1626 */
[----:B---3--:R-:W-:-:S04]  /*1e70*/  IADD3 R22, P0, PT, R24, UR14, RZ ;  /* 0x0000000e18167c10 */ /* 0x008fc8000ff1e0ff */
[----:B------:R-:W-:Y:S02]  /*1e80*/  IADD3.X R23, PT, PT, R25, UR15, RZ, P0, !PT ;  /* 0x0000000f19177c10 */ /* 0x000fe400087fe4ff */
[----:B------:R-:W-:-:S04]  /*1e90*/  IADD3 R28, P0, PT, R22, UR14, RZ ;  /* 0x0000000e161c7c10 */ /* 0x000fc8000ff1e0ff */
[----:B------:R-:W-:Y:S02]  /*1ea0*/  IADD3.X R29, PT, PT, R23, UR15, RZ, P0, !PT ;  /* 0x0000000f171d7c10 */ /* 0x000fe400087fe4ff */
[----:B------:R-:W-:Y:S01]  /*1eb0*/  LOP3.LUT P0, RZ, R18, 0x8, RZ, 0xc0, !PT ;  /* 0x0000000812ff7812 */ /* 0x000fe2000780c0ff */
[----:B------:R-:W-:-:S12]  /*1ec0*/  IMAD.U32 R18, RZ, RZ, UR18 ;  /* 0x00000012ff127e24 */ /* 0x000fd8000f8e00ff */
[----:B------:R2:W-:Y:S01]  /*1ed0*/  LDGSTS.E.LTC128B.64 [R10+0x2400], desc[UR38][R22.64], P0 ;  /* 0x02400000160a7fae */ /* 0x0005e200081a1626 */
[----:B------:R-:W-:Y:S01]  /*1ee0*/  LOP3.LUT P0, RZ, R21, 0x8, RZ, 0xc0, !PT ;  /* 0x0000000815ff7812 */ /* 0x000fe2000780c0ff */
[----:B-1----:R-:W-:-:S12]  /*1ef0*/  VIADD R24, R12, 0x18 ;  /* 0x000000180c187836 */ /* 0x002fd80000000000 */
[----:B------:R1:W-:Y:S01]  /*1f00*/  LDGSTS.E.LTC128B.64 [R10+0x2600], desc[UR38][R28.64], P0 ;  /* 0x026000001c0a7fae */ /* 0x0003e200081a1626 */
        /* <DEDUP_REMOVED lines=11> */
[----:B------:R-:W-:Y:S02]  /*1fc0*/  SEL R21, RZ, 0x1, P0 ;  /* 0x00000001ff157807 */ /* 0x000fe40000000000 */
[----:B------:R-:W-:-:S04]  /*1fd0*/  ISETP.GT.AND P0, PT, R3, R24, PT ;  /* 0x000000180300720c */ /* 0x000fc80003f04270 */
[----:B------:R-:W-:Y:S02]  /*1fe0*/  SEL R19, RZ, 0x1, P0 ;  /* 0x00000001ff137807 */ /* 0x000fe40000000000 */
[----:B------:R-:W-:-:S04]  /*1ff0*/  LOP3.LUT P0, RZ, R18, 0xff, R27, 0xc8, !PT ;  /* 0x000000ff12ff7812 */ /* 0x000fc8000780c81b */
[----:B------:R-:W-:Y:S02]  /*2000*/  SEL R27, RZ, 0x2, !P0 ;  /* 0x00000002ff1b7807 */ /* 0x000fe40004000000 */
        /* <DEDUP_REMOVED lines=40> */
[----:B------:R-:W-:Y:S02]  /*2290*/  ISETP.NE.AND P0, PT, R15, RZ, PT ;  /* 0x000000ff0f00720c */ /* 0x000fe40003f05270 */
[----:B------:R-:W-:Y:S02]  /*22a0*/  SEL R18, R18, RZ, !P2 ;  /* 0x000000ff12127207 */ /* 0x000fe40005000000 */
[----:B------:R-:W-:Y:S02]  /*22b0*/  SEL R15, RZ, 0x1, !P0 ;  /* 0x00000001ff0f7807 */ /* 0x000fe40004000000 */
[----:B------:R-:W-:-:S04]  /*22c0*/  IADD3 R30, P0, PT, R36, UR8, RZ ;  /* 0x00000008241e7c10 */ /* 0x000fc8000ff1e0ff */
        /* <DEDUP_REMOVED lines=13> */
[----:B------:R-:W-:Y:S01]  /*23a0*/  PLOP3.LUT P0, PT, PT, PT, UP0, 0x40, 0x4 ;  /* 0x000000000004781c */ /* 0x000fe20003f0e808 */
[----:B------:R-:W-:-:S02]  /*23b0*/  UISETP.NE.AND UP0, UPT, UR29, 0x2, UPT ;  /* 0x000000021d00788c */ /* 0x000fc4000bf05270 */
[----:B------:R-:W-:-:S05]  /*23c0*/  IMAD.IADD R15, R21, 0x1, R18 ;  /* 0x00000001150f7824 */ /* 0x000fca00078e0212 */
[----:B------:R-:W-:Y:S02]  /*23d0*/  SEL R15, R15, RZ, !P0 ;  /* 0x000000ff0f0f7207 */ /* 0x000fe40004000000 */
[----:B------:R-:W-:-:S03]  /*23e0*/  IADD3 R18, P0, PT, R30, UR12, RZ ;  /* 0x0000000c1e127c10 */ /* 0x000fc6000ff1e0ff */
[----:B------:R-:W-:Y:S01]  /*23f0*/  IMAD.SHL.U32 R8, R15, 0x8, RZ ;  /* 0x000000080f087824 */ /* 0x000fe200078e00ff */
[----:B------:R-:W-:-:S04]  /*2400*/  IADD3.X R19, PT, PT, R31, UR13, RZ, P0, !PT ;  /* 0x0000000d1f137c10 */ /* 0x000fc800087fe4ff */
        /* <DEDUP_REMOVED lines=10> */
[----:B------:R-:W-:Y:S01]  /*24b0*/  LDGSTS.E.LTC128B.64 [R102+0xc180], desc[UR38][R30.64+0x180], P0 ;  /* 0x0c1801801e667fae */ /* 0x000fe200081a1626 */
[----:B------:R-:W-:Y:S02]  /*24c0*/  LOP3.LUT P0, RZ, R8, 0x8, RZ, 0xc0, !PT ;  /* 0x0000000808ff7812 */ /* 0x000fe4000780c0ff */
[----:B------:R-:W-:-:S11]  /*24d0*/  SHF.R.U32.HI R8, RZ, 0x6, R15 ;  /* 0x00000006ff087819 */ /* 0x000fd6000001160f */
[----:B------:R-:W-:Y:S01]  /*24e0*/  LDGSTS.E.LTC128B.64 [R102+0xd000], desc[UR38][R18.64], P0 ;  /* 0x0d00000012667fae */ /* 0x000fe200081a1626 */
[----:B------:R-:W-:Y:S02]  /*24f0*/  LOP3.LUT P0, RZ, R8, 0x8, RZ, 0xc0, !PT ;  /* 0x0000000808ff7812 */ /* 0x000fe4000780c0ff */
[--C-:B------:R-:W-:Y:S02]  /*2500*/  SHF.R.U32.HI R8, RZ, 0x7, R15.reuse ;  /* 0x00000007ff087819 */ /* 0x100fe4000001160f */
[----:B------:R-:W-:-:S09]  /*2510*/  SHF.R.U32.HI R15, RZ, 0x8, R15 ;  /* 0x00000008ff0f7819 */ /* 0x000fd2000001160f */
        /* <DEDUP_REMOVED lines=19> */
[----:B------:R-:W-:-:S02]  /*2650*/  ISETP.GE.AND P0, PT, R112, UR16, PT ;  /* 0x0000001070007c0c */ /* 0x000fc4000bf06270 */
[----:B------:R-:W-:Y:S02]  /*2660*/  SEL R23, R23, RZ, !P6 ;  /* 0x000000ff17177207 */ /* 0x000fe40007000000 */
[----:B------:R-:W-:Y:S02]  /*2670*/  SEL R24, R24, RZ, !P0 ;  /* 0x000000ff18187207 */ /* 0x000fe40004000000 */
[----:B------:R-:W-:Y:S02]  /*2680*/  ISETP.NE.AND P6, PT, R17, RZ, PT ;  /* 0x000000ff1100720c */ /* 0x000fe40003fc5270 */
[----:B------:R-:W-:Y:S02]  /*2690*/  IADD3 R24, PT, PT, R24, R25, R26 ;  /* 0x0000001918187210 */ /* 0x000fe40007ffe01a */
[----:B------:R-:W-:Y:S02]  /*26a0*/  ISETP.GE.AND P0, PT, R109, UR16, PT ;  /* 0x000000106d007c0c */ /* 0x000fe4000bf06270 */
[----:B------:R-:W-:-:S02]  /*26b0*/  SEL R22, R22, RZ, !P6 ;  /* 0x000000ff16167207 */ /* 0x000fc40007000000 */
[----:B------:R-:W-:Y:S02]  /*26c0*/  ISETP.NE.AND P6, PT, R16, RZ, PT ;  /* 0x000000ff1000720c */ /* 0x000fe40003fc5270 */
[----:B------:R-:W-:Y:S02]  /*26d0*/  IADD3 R22, PT, PT, R22, R23, R24 ;  /* 0x0000001716167210 */ /* 0x000fe40007ffe018 */
[----:B------:R-:W-:Y:S02]  /*26e0*/  SEL R21, R21, RZ, !P0 ;  /* 0x000000ff15157207 */ /* 0x000fe40004000000 */
[----:B------:R-:W-:Y:S02]  /*26f0*/  SEL R16, R8, RZ, !P1 ;  /* 0x000000ff08107207 */ /* 0x000fe40004800000 */
[----:B------:R-:W-:Y:S02]  /*2700*/  SEL R15, R15, RZ, !P5 ;  /* 0x000000ff0f0f7207 */ /* 0x000fe40006800000 */
[----:B------:R-:W-:-:S02]  /*2710*/  IADD3 R16, PT, PT, R16, R21, R22 ;  /* 0x0000001510107210 */ /* 0x000fc40007ffe016 */
[----:B------:R-:W-:Y:S02]  /*2720*/  PLOP3.LUT P0, PT, PT, PT, UP0, 0x40, 0x4 ;  /* 0x000000000004781c */ /* 0x000fe40003f0e808 */
        /* <DEDUP_REMOVED lines=15> */
[----:B-1----:R-:W-:-:S04]  /*2820*/  IADD3 R28, P0, PT, R24, UR14, RZ ;  /* 0x0000000e181c7c10 */ /* 0x002fc8000ff1e0ff */
        /* <DEDUP_REMOVED lines=8> */
[----:B--2---:R-:W-:-:S04]  /*28b0*/  IADD3 R26, P0, PT, R22, UR14, RZ ;  /* 0x0000000e161a7c10 */ /* 0x004fc8000ff1e0ff */
[----:B------:R-:W-:Y:S02]  /*28c0*/  IADD3.X R27, PT, PT, R23, UR15, RZ, P0, !PT ;  /* 0x0000000f171b7c10 */ /* 0x000fe400087fe4ff */
[----:B---3--:R-:W-:-:S04]  /*28d0*/  IADD3 R24, P0, PT, R26, UR14, RZ ;  /* 0x0000000e1a187c10 */ /* 0x008fc8000ff1e0ff */
        /* <DEDUP_REMOVED lines=8> */
[----:B-1----:R-:W-:-:S04]  /*2960*/  IADD3 R22, P0, PT, R24, UR14, RZ ;  /* 0x0000000e18167c10 */ /* 0x002fc8000ff1e0ff */
[----:B------:R-:W-:Y:S02]  /*2970*/  IADD3.X R23, PT, PT, R25, UR15, RZ, P0, !PT ;  /* 0x0000000f19177c10 */ /* 0x000fe400087fe4ff */
[----:B------:R-:W-:-:S04]  /*2980*/  IADD3 R28, P0, PT, R22, UR14, RZ ;  /* 0x0000000e161c7c10 */ /* 0x000fc8000ff1e0ff */
[----:B------:R-:W-:Y:S02]  /*2990*/  IADD3.X R29, PT, PT, R23, UR15, RZ, P0, !PT ;  /* 0x0000000f171d7c10 */ /* 0x000fe400087fe4ff */
[----:B------:R-:W-:-:S13]  /*29a0*/  LOP3.LUT P0, RZ, R16, 0x8, RZ, 0xc0, !PT ;  /* 0x0000000810ff7812 */ /* 0x000fda000780c0ff */
[----:B------:R1:W-:Y:S01]  /*29b0*/  LDGSTS.E.LTC128B.64 [R10+0x4400], desc[UR38][R22.64], P0 ;  /* 0x04400000160a7fae */ /* 0x0003e200081a1626 */
[----:B------:R-:W-:Y:S01]  /*29c0*/  LOP3.LUT P0, RZ, R15, 0x8, RZ, 0xc0, !PT ;  /* 0x000000080fff7812 */ /* 0x000fe2000780c0ff */
[----:B--2---:R-:W-:Y:S02]  /*29d0*/  VIADD R24, R12, 0x28 ;  /* 0x000000280c187836 */ /* 0x004fe40000000000 */
[----:B------:R-:W-:-:S10]  /*29e0*/  IMAD.U32 R15, RZ, RZ, UR18 ;  /* 0x00000012ff0f7e24 */ /* 0x000fd4000f8e00ff */
        /* <DEDUP_REMOVED lines=8> */
[----:B-1----:R-:W-:Y:S02]  /*2a70*/  SEL R22, RZ, 0x1, P0 ;  /* 0x00000001ff167807 */ /* 0x002fe40000000000 */
        /* <DEDUP_REMOVED lines=8> */
[C---:B------:R-:W-:Y:S02]  /*2b00*/  LOP3.LUT P0, RZ, R15.reuse, 0xff, R36, 0xc8, !PT ;  /* 0x000000ff0fff7812 */ /* 0x040fe4000780c824 */
[----:B------:R-:W-:Y:S02]  /*2b10*/  CS2R R36, SRZ ;  /* 0x0000000000247805 */ /* 0x000fe4000001ff00 */
[----:B------:R-:W-:Y:S02]  /*2b20*/  SEL R25, RZ, 0x4, !P0 ;  /* 0x00000004ff197807 */ /* 0x000fe40004000000 */
[----:B------:R-:W-:Y:S02]  /*2b30*/  LOP3.LUT P0, RZ, R15, 0xff, R34, 0xc8, !PT ;  /* 0x000000ff0fff7812 */ /* 0x000fe4000780c822 */
[----:B------:R-:W-:-:S02]  /*2b40*/  CS2R R34, SRZ ;  /* 0x0000000000227805 */ /* 0x000fc4000001ff00 */
[----:B------:R-:W-:Y:S02]  /*2b50*/  SEL R23, RZ, 0x8, !P0 ;  /* 0x00000008ff177807 */ /* 0x000fe40004000000 */
        /* <DEDUP_REMOVED lines=8> */
[----:B------:R-:W-:Y:S02]  /*2be0*/  LOP3.LUT P0, RZ, R15, 0xff, R16, 0xc8, !PT ;  /* 0x000000ff0fff7812 */ /* 0x000fe4000780c810 */
[----:B------:R-:W-:Y:S02]  /*2bf0*/  SEL R16, RZ, 0x1, !P6 ;  /* 0x00000001ff107807 */ /* 0x000fe40007000000 */
[----:B------:R-:W-:Y:S02]  /*2c00*/  SEL R15, RZ, 0x800, !P0 ;  /* 0x00000800ff0f7807 */ /* 0x000fe40004000000 */
[----:B------:R-:W-:Y:S02]  /*2c10*/  PLOP3.LUT P0, PT, PT, PT, UP2, 0x40, 0x4 ;  /* 0x000000000004781c */ /* 0x000fe40003f0e828 */
[----:B------:R-:W-:-:S02]  /*2c20*/  ISETP.GE.AND P6, PT, R113, UR16, PT ;  /* 0x0000001071007c0c */ /* 0x000fc4000bfc6270 */
        /* <DEDUP_REMOVED lines=27> */
[----:B------:R-:W-:Y:S02]  /*2de0*/  ISETP.GE.AND P0, PT, R6, UR34, PT ;  /* 0x0000002206007c0c */ /* 0x000fe4000bf06270 */
[----:B------:R-:W-:Y:S02]  /*2df0*/  SEL R15, R15, RZ, !P2 ;  /* 0x000000ff0f0f7207 */ /* 0x000fe40005000000 */
[----:B------:R-:W-:Y:S02]  /*2e00*/  SEL R27, R26, RZ, !P0 ;  /* 0x000000ff1a1b7207 */ /* 0x000fe40004000000 */
[----:B------:R-:W-:Y:S02]  /*2e10*/  SEL R25, R25, RZ, !P0 ;  /* 0x000000ff19197207 */ /* 0x000fe40004000000 */
[----:B------:R-:W-:-:S02]  /*2e20*/  SEL R23, R23, RZ, !P0 ;  /* 0x000000ff17177207 */ /* 0x000fc40004000000 */
[----:B------:R-:W-:Y:S02]  /*2e30*/  ISETP.GE.AND P0, PT, R24, UR34, PT ;  /* 0x0000002218007c0c */ /* 0x000fe4000bf06270 */
[----:B------:R-:W-:Y:S02]  /*2e40*/  IADD3 R16, PT, PT, R25, R27, R16 ;  /* 0x0000001b19107210 */ /* 0x000fe40007ffe010 */
[----:B------:R-:W-:Y:S02]  /*2e50*/  SEL R22, R22, RZ, !P0 ;  /* 0x000000ff16167207 */ /* 0x000fe40004000000 */
[----:B------:R-:W-:Y:S02]  /*2e60*/  SEL R21, R21, RZ, !P0 ;  /* 0x000000ff15157207 */ /* 0x000fe40004000000 */
[----:B------:R-:W-:Y:S02]  /*2e70*/  SEL R6, R17, RZ, !P0 ;  /* 0x000000ff11067207 */ /* 0x000fe40004000000 */
[----:B------:R-:W-:-:S02]  /*2e80*/  IADD3 R16, PT, PT, R22, R23, R16 ;  /* 0x0000001716107210 */ /* 0x000fc40007ffe010 */
[----:B------:R-:W-:Y:S02]  /*2e90*/  SEL R15, R15, RZ, !P0 ;  /* 0x000000ff0f0f7207 */ /* 0x000fe40004000000 */
[----:B------:R-:W-:Y:S02]  /*2ea0*/  IADD3 R6, PT, PT, R6, R21, R16 ;  /* 0x0000001506067210 */ /* 0x000fe40007ffe010 */
[----:B------:R-:W-:-:S03]  /*2eb0*/  IADD3 R18, P0, PT, R18, UR8, RZ ;  /* 0x0000000812127c10 */ /* 0x000fc6000ff1e0ff */
[----:B------:R-:W-:Y:S01]  /*2ec0*/  IMAD.IADD R15, R6, 0x1, R15 ;  /* 0x00000001060f7824 */ /* 0x000fe200078e020f */
[----:B------:R-:W-:Y:S02]  /*2ed0*/  IADD3.X R19, PT, PT, R19, UR9, RZ, P0, !PT ;  /* 0x0000000913137c10 */ /* 0x000fe400087fe4ff */
[----:B------:R-:W-:Y:S01]  /*2ee0*/  PLOP3.LUT P0, PT, PT, PT, UP0, 0x40, 0x4 ;  /* 0x000000000004781c */ /* 0x000fe20003f0e808 */
[----:B------:R-:W-:-:S03]  /*2ef0*/  UISETP.NE.AND UP0, UPT, UR29, 0x3, UPT ;  /* 0x000000031d00788c */ /* 0x000fc6000bf05270 */
        /* <DEDUP_REMOVED lines=23> */
[----:B------:R-:W-:Y:S02]  /*3070*/  VIADD R6, R20, 0x30 ;  /* 0x0000003014067836 */ /* 0x000fe40000000000 */
[----:B------:R-:W-:-:S10]  /*3080*/  IMAD.U32 R20, RZ, RZ, UR18 ;  /* 0x00000012ff147e24 */ /* 0x000fd4000f8e00ff */
[----:B------:R-:W-:Y:S01]  /*3090*/  LDGSTS.E.LTC128B.64 [R102+0xf100], desc[UR38][R24.64+0x100], P0 ;  /* 0x0f10010018667fae */ /* 0x000fe200081a1626 */
[----:B------:R-:W-:-:S13]  /*30a0*/  LOP3.LUT P0, RZ, R15, 0x8, RZ, 0xc0, !PT ;  /* 0x000000080fff7812 */ /* 0x000fda000780c0ff */
[----:B------:R-:W-:Y:S01]  /*30b0*/  LDGSTS.E.LTC128B.64 [R102+0xf180], desc[UR38][R24.64+0x180], P0 ;  /* 0x0f18018018667fae */ /* 0x000fe200081a1626 */
[----:B------:R-:W-:-:S03]  /*30c0*/  ISETP.GE.AND P0, PT, R6, UR34, PT ;  /* 0x0000002206007c0c */ /* 0x000fc6000bf06270 */
[----:B------:R-:W0:Y:S01]  /*30d0*/  LDGDEPBAR ;  /* 0x00000000000079af */ /* 0x000e220000000000 */
[----:B------:R-:W-:Y:S02]  /*30e0*/  SEL R22, RZ, 0x2, P0 ;  /* 0x00000002ff167807 */ /* 0x000fe40000000000 */
[----:B-1----:R-:W-:Y:S02]  /*30f0*/  SEL R19, RZ, 0x4, P0 ;  /* 0x00000004ff137807 */ /* 0x002fe40000000000 */
        /* <DEDUP_REMOVED lines=10> */
[----:B------:R-:W-:Y:S02]  /*31a0*/  ISETP.GE.AND P0, PT, R110, UR16, PT ;  /* 0x000000106e007c0c */ /* 0x000fe4000bf06270 */
[----:B------:R-:W-:Y:S02]  /*31b0*/  SEL R18, R18, RZ, !P1 ;  /* 0x000000ff12127207 */ /* 0x000fe40004800000 */
[----:B------:R-:W-:Y:S02]  /*31c0*/  IADD3 R19, PT, PT, R19, R22, R21 ;  /* 0x0000001613137210 */ /* 0x000fe40007ffe015 */
[----:B------:R-:W-:Y:S02]  /*31d0*/  ISETP.GE.AND P6, PT, R109, UR16, PT ;  /* 0x000000106d007c0c */ /* 0x000fe4000bfc6270 */
[----:B------:R-:W-:Y:S02]  /*31e0*/  ISETP.NE.AND P1, PT, R8, RZ, PT ;  /* 0x000000ff0800720c */ /* 0x000fe40003f25270 */
[----:B------:R-:W-:-:S02]  /*31f0*/  SEL R17, R17, RZ, !P0 ;  /* 0x000000ff11117207 */ /* 0x000fc40004000000 */
[----:B------:R-:W-:Y:S02]  /*3200*/  SEL R8, R6, RZ, !P6 ;  /* 0x000000ff06087207 */ /* 0x000fe40007000000 */
[----:B------:R-:W-:Y:S02]  /*3210*/  IADD3 R17, PT, PT, R17, R18, R19 ;  /* 0x0000001211117210 */ /* 0x000fe40007ffe013 */
        /* <DEDUP_REMOVED lines=15> */
[----:B------:R-:W-:Y:S01]  /*3310*/  LDGSTS.E.LTC128B.64 [R11+0x6000], desc[UR38][R26.64], P0 ;  /* 0x060000001a0b7fae */ /* 0x000fe200081a1626 */
        /* <DEDUP_REMOVED lines=12> */
[----:B------:R-:W-:-:S04]  /*33e0*/  IADD3 R28, P0, PT, R16, UR14, RZ ;  /* 0x0000000e101c7c10 */ /* 0x000fc8000ff1e0ff */
[----:B------:R-:W-:Y:S02]  /*33f0*/  IADD3.X R29, PT, PT, R17, UR15, RZ, P0, !PT ;  /* 0x0000000f111d7c10 */ /* 0x000fe400087fe4ff */
[----:B-1----:R-:W-:-:S04]  /*3400*/  IADD3 R22, P0, PT, R28, UR14, RZ ;  /* 0x0000000e1c167c10 */ /* 0x002fc8000ff1e0ff */
[----:B------:R-:W-:Y:S02]  /*3410*/  IADD3.X R23, PT, PT, R29, UR15, RZ, P0, !PT ;  /* 0x0000000f1d177c10 */ /* 0x000fe400087fe4ff */
[----:B------:R-:W-:Y:S02]  /*3420*/  LOP3.LUT P0, RZ, R15, 0x8, RZ, 0xc0, !PT ;  /* 0x000000080fff7812 */ /* 0x000fe4000780c0ff */
[----:B------:R-:W-:-:S11]  /*3430*/  SHF.R.U32.HI R15, RZ, 0x6, R8 ;  /* 0x00000006ff0f7819 */ /* 0x000fd60000011608 */
[----:B------:R-:W-:Y:S01]  /*3440*/  LDGSTS.E.LTC128B.64 [R10+0x6000], desc[UR38][R28.64], P0 ;  /* 0x060000001c0a7fae */ /* 0x000fe200081a1626 */
[----:B------:R-:W-:Y:S02]  /*3450*/  LOP3.LUT P0, RZ, R15, 0x8, RZ, 0xc0, !PT ;  /* 0x000000080fff7812 */ /* 0x000fe4000780c0ff */
[--C-:B--2---:R-:W-:Y:S02]  /*3460*/  SHF.R.U32.HI R11, RZ, 0x7, R8.reuse ;  /* 0x00000007ff0b7819 */ /* 0x104fe40000011608 */
[----:B------:R-:W-:-:S09]  /*3470*/  SHF.R.U32.HI R8, RZ, 0x8, R8 ;  /* 0x00000008ff087819 */ /* 0x000fd20000011608 */
[----:B------:R1:W-:Y:S01]  /*3480*/  LDGSTS.E.LTC128B.64 [R10+0x6200], desc[UR38][R22.64], P0 ;  /* 0x06200000160a7fae */ /* 0x0003e200081a1626 */
[----:B------:R-:W-:-:S04]  /*3490*/  IADD3 R26, P0, PT, R22, UR14, RZ ;  /* 0x0000000e161a7c10 */ /* 0x000fc8000ff1e0ff */
[----:B------:R-:W-:Y:S02]  /*34a0*/  IADD3.X R27, PT, PT, R23, UR15, RZ, P0, !PT ;  /* 0x0000000f171b7c10 */ /* 0x000fe400087fe4ff */
[----:B------:R-:W-:-:S04]  /*34b0*/  IADD3 R16, P0, PT, R26, UR14, RZ ;  /* 0x0000000e1a107c10 */ /* 0x000fc8000ff1e0ff */
[----:B------:R-:W-:Y:S02]  /*34c0*/  IADD3.X R17, PT, PT, R27, UR15, RZ, P0, !PT ;  /* 0x0000000f1b117c10 */ /* 0x000fe400087fe4ff */
[----:B------:R-:W-:-:S13]  /*34d0*/  LOP3.LUT P0, RZ, R11, 0x8, RZ, 0xc0, !PT ;  /* 0x000000080bff7812 */ /* 0x000fda000780c0ff */
[----:B------:R2:W-:Y:S01]  /*34e0*/  LDGSTS.E.LTC128B.64 [R10+0x6400], desc[UR38][R26.64], P0 ;  /* 0x064000001a0a7fae */ /* 0x0005e200081a1626 */
[----:B------:R-:W-:Y:S01]  /*34f0*/  LOP3.LUT P0, RZ, R8, 0x8, RZ, 0xc0, !PT ;  /* 0x0000000808ff7812 */ /* 0x000fe2000780c0ff */
[----:B-1----:R-:W-:Y:S02]  /*3500*/  VIADD R22, R12, 0x38 ;  /* 0x000000380c167836 */ /* 0x002fe40000000000 */
[----:B------:R-:W-:-:S10]  /*3510*/  IMAD.U32 R8, RZ, RZ, UR18 ;  /* 0x00000012ff087e24 */ /* 0x000fd4000f8e00ff */
[----:B------:R1:W-:Y:S01]  /*3520*/  LDGSTS.E.LTC128B.64 [R10+0x6600], desc[UR38][R16.64], P0 ;  /* 0x06600000100a7fae */ /* 0x0003e200081a1626 */
[----:B------:R-:W-:-:S04]  /*3530*/  ISETP.GT.AND P0, PT, R7, R4, PT ;  /* 0x000000040700720c */ /* 0x000fc80003f04270 */
[----:B------:R-:W-:Y:S02]  /*3540*/  SEL R23, RZ, 0x1, P0 ;  /* 0x00000001ff177807 */ /* 0x000fe40000000000 */
[----:B------:R-:W-:-:S04]  /*3550*/  ISETP.GT.AND P0, PT, R5, R4, PT ;  /* 0x000000040500720c */ /* 0x000fc80003f04270 */
[----:B------:R-:W-:Y:S02]  /*3560*/  SEL R21, RZ, 0x1, P0 ;  /* 0x00000001ff157807 */ /* 0x000fe40000000000 */
[----:B------:R-:W-:Y:S01]  /*3570*/  ISETP.GT.AND P0, PT, R3, R4, PT ;  /* 0x000000040300720c */ /* 0x000fe20003f04270 */
[----:B--2---:R-:W-:-:S03]  /*3580*/  VIADD R26, R12, 0x48 ;  /* 0x000000480c1a7836 */ /* 0x004fc60000000000 */
[----:B------:R-:W-:Y:S02]  /*3590*/  SEL R19, RZ, 0x1, P0 ;  /* 0x00000001ff137807 */ /* 0x000fe40000000000 */
[----:B------:R-:W-:-:S04]  /*35a0*/  ISETP.GT.AND P0, PT, R9, R22, PT ;  /* 0x000000160900720c */ /* 0x000fc80003f04270 */
[----:B------:R-:W-:Y:S02]  /*35b0*/  SEL R29, RZ, 0x1, P0 ;  /* 0x00000001ff1d7807 */ /* 0x000fe40000000000 */
        /* <DEDUP_REMOVED lines=17> */
[----:B-1----:R-:W-:Y:S02]  /*36d0*/  SEL R10, RZ, 0x400, !P0 ;  /* 0x00000400ff0a7807 */ /* 0x002fe40004000000 */
        /* <DEDUP_REMOVED lines=20> */
[----:B------:R-:W-:Y:S02]  /*3820*/  ISETP.NE.AND P6, PT, R13, RZ, PT ;  /* 0x000000ff0d00720c */ /* 0x000fe40003fc5270 */
        /* <DEDUP_REMOVED lines=24> */
[----:B------:R-:W-:-:S03]  /*39b0*/  IADD3 R22, P0, PT, R24, UR8, RZ ;  /* 0x0000000818167c10 */ /* 0x000fc6000ff1e0ff */
[----:B------:R-:W-:Y:S01]  /*39c0*/  IMAD.IADD R4, R15, 0x1, R8 ;  /* 0x000000010f047824 */ /* 0x000fe200078e0208 */
[----:B------:R-:W-:Y:S02]  /*39d0*/  IADD3.X R23, PT, PT, R25, UR9, RZ, P0, !PT ;  /* 0x0000000919177c10 */ /* 0x000fe400087fe4ff */
[----:B------:R-:W-:Y:S01]  /*39e0*/  PLOP3.LUT P0, PT, PT, PT, UP0, 0x40, 0x4 ;  /* 0x000000000004781c */ /* 0x000fe20003f0e808 */
[----:B------:R-:W-:-:S03]  /*39f0*/  UISETP.GE.AND UP0, UPT, UR29, 0x1, UPT ;  /* 0x000000011d00788c */ /* 0x000fc6000bf06270 */
        /* <DEDUP_REMOVED lines=15> */
[----:B------:R-:W-:-:S04]  /*3af0*/  ISETP.GT.AND P0, PT, R7, R126, PT ;  /* 0x0000007e0700720c */ /* 0x000fc80003f04270 */
[----:B------:R-:W-:Y:S02]  /*3b00*/  SEL R21, RZ, 0x1, P0 ;  /* 0x00000001ff157807 */ /* 0x000fe40000000000 */
[----:B------:R-:W-:Y:S02]  /*3b10*/  LOP3.LUT P0, RZ, R8, 0x8, RZ, 0xc0, !PT ;  /* 0x0000000808ff7812 */ /* 0x000fe4000780c0ff */
[----:B------:R-:W-:-:S11]  /*3b20*/  SHF.R.U32.HI R8, RZ, 0x6, R4 ;  /* 0x00000006ff087819 */ /* 0x000fd60000011604 */
[----:B------:R-:W-:Y:S01]  /*3b30*/  LDGSTS.E.LTC128B.64 [R102+0x11000], desc[UR38][R28.64], P0 ;  /* 0x110000001c667fae */ /* 0x000fe200081a1626 */
[----:B------:R-:W-:Y:S02]  /*3b40*/  LOP3.LUT P0, RZ, R8, 0x8, RZ, 0xc0, !PT ;  /* 0x0000000808ff7812 */ /* 0x000fe4000780c0ff */
[--C-:B------:R-:W-:Y:S02]  /*3b50*/  SHF.R.U32.HI R8, RZ, 0x7, R4.reuse ;  /* 0x00000007ff087819 */ /* 0x100fe40000011604 */
[----:B------:R-:W-:-:S09]  /*3b60*/  SHF.R.U32.HI R4, RZ, 0x8, R4 ;  /* 0x00000008ff047819 */ /* 0x000fd20000011604 */
[----:B------:R-:W-:Y:S01]  /*3b70*/  LDGSTS.E.LTC128B.64 [R102+0x11080], desc[UR38][R28.64+0x80], P0 ;  /* 0x110800801c667fae */ /* 0x000fe200081a1626 */
[----:B------:R-:W-:-:S13]  /*3b80*/  LOP3.LUT P0, RZ, R8, 0x8, RZ, 0xc0, !PT ;  /* 0x0000000808ff7812 */ /* 0x000fda000780c0ff */
[----:B------:R-:W-:Y:S01]  /*3b90*/  LDGSTS.E.LTC128B.64 [R102+0x11100], desc[UR38][R28.64+0x100], P0 ;  /* 0x111001001c667fae */ /* 0x000fe200081a1626 */
[----:B------:R-:W-:-:S13]  /*3ba0*/  LOP3.LUT P0, RZ, R4, 0x8, RZ, 0xc0, !PT ;  /* 0x0000000804ff7812 */ /* 0x000fda000780c0ff */
[----:B------:R2:W-:Y:S01]  /*3bb0*/  LDGSTS.E.LTC128B.64 [R102+0x11180], desc[UR38][R28.64+0x180], P0 ;  /* 0x111801801c667fae */ /* 0x0005e200081a1626 */
[----:B------:R-:W-:-:S03]  /*3bc0*/  ISETP.GT.AND P0, PT, R5, R126, PT ;  /* 0x0000007e0500720c */ /* 0x000fc60003f04270 */
[----:B------:R-:W0:Y:S01]  /*3bd0*/  LDGDEPBAR ;  /* 0x00000000000079af */ /* 0x000e220000000000 */
[----:B------:R-:W-:Y:S02]  /*3be0*/  SEL R19, RZ, 0x1, P0 ;  /* 0x00000001ff137807 */ /* 0x000fe40000000000 */
[----:B------:R-:W-:-:S04]  /*3bf0*/  ISETP.GT.AND P0, PT, R3, R126, PT ;  /* 0x0000007e0300720c */ /* 0x000fc80003f04270 */
[----:B------:R-:W-:Y:S02]  /*3c00*/  SEL R18, RZ, 0x1, P0 ;  /* 0x00000001ff127807 */ /* 0x000fe40000000000 */
[----:B------:R-:W-:-:S04]  /*3c10*/  ISETP.GT.AND P0, PT, R9, R26, PT ;  /* 0x0000001a0900720c */ /* 0x000fc80003f04270 */
[----:B------:R-:W-:Y:S02]  /*3c20*/  SEL R25, RZ, 0x1, P0 ;  /* 0x00000001ff197807 */ /* 0x000fe40000000000 */
[----:B------:R-:W-:-:S04]  /*3c30*/  ISETP.GT.AND P0, PT, R7, R26, PT ;  /* 0x0000001a0700720c */ /* 0x000fc80003f04270 */
[----:B------:R-:W-:Y:S02]  /*3c40*/  SEL R24, RZ, 0x1, P0 ;  /* 0x00000001ff187807 */ /* 0x000fe40000000000 */
[----:B------:R-:W-:Y:S01]  /*3c50*/  ISETP.GT.AND P0, PT, R5, R26, PT ;  /* 0x0000001a0500720c */ /* 0x000fe20003f04270 */
[----:B------:R-:W-:-:S04]  /*3c60*/  DEPBAR.LE SB0, 0x3 ;  /* 0x000080c00000791a */ /* 0x000fc80000000000 */
[----:B-1----:R-:W-:Y:S01]  /*3c70*/  SEL R23, RZ, 0x1, P0 ;  /* 0x00000001ff177807 */ /* 0x002fe20000000000 */
[----:B------:R-:W-:Y:S01]  /*3c80*/  BAR.SYNC.DEFER_BLOCKING 0x0 ;  /* 0x0000000000007b1d */ /* 0x000fe20000010000 */
[----:B------:R-:W-:-:S04]  /*3c90*/  ISETP.GT.AND P0, PT, R3, R26, PT ;  /* 0x0000001a0300720c */ /* 0x000fc80003f04270 */
[----:B------:R-:W-:Y:S02]  /*3ca0*/  SEL R22, RZ, 0x1, P0 ;  /* 0x00000001ff167807 */ /* 0x000fe40000000000 */
[----:B------:R-:W-:-:S04]  /*3cb0*/  ISETP.GE.AND P0, PT, R125, UR34, PT ;  /* 0x000000227d007c0c */ /* 0x000fc8000bf06270 */
        /* <DEDUP_REMOVED lines=10> */
[----:B------:R-:W-:-:S04]  /*3d60*/  LOP3.LUT P0, RZ, R20, 0xff, R21, 0xc8, !PT ;  /* 0x000000ff14ff7812 */ /* 0x000fc8000780c815 */
[----:B------:R-:W-:Y:S02]  /*3d70*/  SEL R21, RZ, 0x2, !P0 ;  /* 0x00000002ff157807 */ /* 0x000fe40004000000 */
[----:B------:R-:W-:Y:S01]  /*3d80*/  LOP3.LUT P0, RZ, R20, 0xff, R19, 0xc8, !PT ;  /* 0x000000ff14ff7812 */ /* 0x000fe2000780c813 */
[----:B------:R-:W-:-:S03]  /*3d90*/  IMAD.U32 R19, RZ, RZ, UR18 ;  /* 0x00000012ff137e24 */ /* 0x000fc6000f8e00ff */
        /* <DEDUP_REMOVED lines=13> */
[----:B------:R-:W-:-:S04]  /*3e70*/  LOP3.LUT P0, RZ, R23, 0xff, R22, 0xc8, !PT ;  /* 0x000000ff17ff7812 */ /* 0x000fc8000780c816 */
[----:B------:R-:W-:Y:S02]  /*3e80*/  SEL R22, RZ, 0x800, !P0 ;  /* 0x00000800ff167807 */ /* 0x000fe40004000000 */
[----:B------:R-:W-:-:S04]  /*3e90*/  PLOP3.LUT P0, PT, PT, PT, UP2, 0x40, 0x4 ;  /* 0x000000000004781c */ /* 0x000fc80003f0e828 */
[----:B------:R-:W-:-:S04]  /*3ea0*/  ISETP.LE.OR P0, PT, R126, R7, P0 ;  /* 0x000000077e00720c */ /* 0x000fc80000703670 */
[----:B------:R-:W-:Y:S02]  /*3eb0*/  SEL R21, R21, RZ, P0 ;  /* 0x000000ff15157207 */ /* 0x000fe40000000000 */
        /* <DEDUP_REMOVED lines=12> */
[----:B------:R-:W-:Y:S02]  /*3f80*/  PLOP3.LUT P0, PT, PT, PT, UP2, 0x40, 0x4 ;  /* 0x000000000004781c */ /* 0x000fe40003f0e828 */
[----:B------:R-:W-:Y:S02]  /*3f90*/  SEL R25, R25, RZ, !P4 ;  /* 0x000000ff19197207 */ /* 0x000fe40006000000 */
[----:B------:R-:W-:Y:S02]  /*3fa0*/  ISETP.LE.OR P0, PT, R26, R5, P0 ;  /* 0x000000051a00720c */ /* 0x000fe40000703670 */
[----:B------:R-:W-:Y:S02]  /*3fb0*/  SEL R5, R20, RZ, !P3 ;  /* 0x000000ff14057207 */ /* 0x000fe40005800000 */
[----:B------:R-:W-:-:S02]  /*3fc0*/  SEL R24, R24, RZ, P0 ;  /* 0x000000ff18187207 */ /* 0x000fc40000000000 */
[----:B------:R-:W-:Y:S02]  /*3fd0*/  PLOP3.LUT P0, PT, PT, PT, UP2, 0x40, 0x4 ;  /* 0x000000000004781c */ /* 0x000fe40003f0e828 */
[----:B------:R-:W-:Y:S02]  /*3fe0*/  SEL R7, R24, RZ, !P3 ;  /* 0x000000ff18077207 */ /* 0x000fe40005800000 */
[----:B------:R-:W-:Y:S02]  /*3ff0*/  ISETP.LE.OR P0, PT, R26, R3, P0 ;  /* 0x000000031a00720c */ /* 0x000fe40000703670 */
[----:B------:R-:W-:Y:S02]  /*4000*/  SEL R3, R19, RZ, !P2 ;  /* 0x000000ff13037207 */ /* 0x000fe40005000000 */
[----:B------:R-:W-:Y:S02]  /*4010*/  SEL R22, R22, RZ, P0 ;  /* 0x000000ff16167207 */ /* 0x000fe40000000000 */
[----:B------:R-:W-:-:S02]  /*4020*/  ISETP.NE.AND P0, PT, R2, RZ, PT ;  /* 0x000000ff0200720c */ /* 0x000fc40003f05270 */
[----:B------:R-:W-:Y:S02]  /*4030*/  SEL R2, RZ, 0x1, !P6 ;  /* 0x00000001ff027807 */ /* 0x000fe40007000000 */
[----:B------:R-:W-:Y:S02]  /*4040*/  ISETP.NE.AND P6, PT, R6, RZ, PT ;  /* 0x000000ff0600720c */ /* 0x000fe40003fc5270 */
[----:B------:R-:W-:Y:S02]  /*4050*/  SEL R18, R18, RZ, !P0 ;  /* 0x000000ff12127207 */ /* 0x000fe40004000000 */
[----:B------:R-:W-:Y:S02]  /*4060*/  SEL R6, R21, RZ, !P4 ;  /* 0x000000ff15067207 */ /* 0x000fe40006000000 */
[----:B------:R-:W-:Y:S02]  /*4070*/  ISETP.GE.AND P0, PT, R126, UR34, PT ;  /* 0x000000227e007c0c */ /* 0x000fe4000bf06270 */
[----:B------:R-:W-:-:S02]  /*4080*/  SEL R22, R22, RZ, !P2 ;  /* 0x000000ff16167207 */ /* 0x000fc40005000000 */
[----:B------:R-:W-:Y:S02]  /*4090*/  SEL R6, R6, RZ, !P0 ;  /* 0x000000ff06067207 */ /* 0x000fe40004000000 */
[----:B------:R-:W-:Y:S02]  /*40a0*/  SEL R5, R5, RZ, !P0 ;  /* 0x000000ff05057207 */ /* 0x000fe40004000000 */
[----:B------:R-:W-:Y:S02]  /*40b0*/  SEL R3, R3, RZ, !P0 ;  /* 0x000000ff03037207 */ /* 0x000fe40004000000 */
[----:B------:R-:W-:Y:S02]  /*40c0*/  ISETP.GE.AND P4, PT, R113, UR16, PT ;  /* 0x0000001071007c0c */ /* 0x000fe4000bf86270 */
[----:B------:R-:W-:Y:S02]  /*40d0*/  ISETP.GE.AND P0, PT, R26, UR34, PT ;  /* 0x000000221a007c0c */ /* 0x000fe4000bf06270 */
[----:B------:R-:W-:-:S02]  /*40e0*/  CS2R R26, SRZ ;  /* 0x00000000001a7805 */ /* 0x000fc4000001ff00 */
[----:B------:R-:W-:Y:S02]  /*40f0*/  ISETP.GE.AND P2, PT, R112, UR16, PT ;  /* 0x0000001070007c0c */ /* 0x000fe4000bf46270 */
[----:B------:R-:W-:Y:S02]  /*4100*/  SEL R14, R14, RZ, !P4 ;  /* 0x000000ff0e0e7207 */ /* 0x000fe40006000000 */
[----:B------:R-:W-:Y:S02]  /*4110*/  SEL R20, R18, RZ, !P0 ;  /* 0x000000ff12147207 */ /* 0x000fe40004000000 */
[----:B------:R-:W-:Y:S02]  /*4120*/  ISETP.GE.AND P3, PT, R111, UR16, PT ;  /* 0x000000106f007c0c */ /* 0x000fe4000bf66270 */
[----:B------:R-:W-:Y:S02]  /*4130*/  ISETP.GE.AND P4, PT, R110, UR16, PT ;  /* 0x000000106e007c0c */ /* 0x000fe4000bf86270 */
[----:B------:R-:W-:-:S02]  /*4140*/  SEL R13, R13, RZ, !P2 ;  /* 0x000000ff0d0d7207 */ /* 0x000fc40005000000 */
[----:B------:R-:W-:Y:S02]  /*4150*/  IADD3 R2, PT, PT, R5, R6, R2 ;  /* 0x0000000605027210 */ /* 0x000fe40007ffe002 */
[----:B------:R-:W-:Y:S02]  /*4160*/  SEL R18, R25, RZ, !P0 ;  /* 0x000000ff19127207 */ /* 0x000fe40004000000 */
[----:B------:R-:W-:Y:S02]  /*4170*/  CS2R R24, SRZ ;  /* 0x0000000000187805 */ /* 0x000fe4000001ff00 */
[----:B------:R-:W-:Y:S02]  /*4180*/  SEL R7, R7, RZ, !P0 ;  /* 0x000000ff07077207 */ /* 0x000fe40004000000 */
[----:B------:R-:W-:Y:S02]  /*4190*/  IADD3 R13, PT, PT, R13, R14, R15 ;  /* 0x0000000e0d0d7210 */ /* 0x000fe40007ffe00f */
[----:B------:R-:W-:-:S02]  /*41a0*/  CS2R R14, SRZ ;  /* 0x00000000000e7805 */ /* 0x000fc4000001ff00 */
[----:B------:R-:W-:Y:S02]  /*41b0*/  SEL R12, R12, RZ, !P3 ;  /* 0x000000ff0c0c7207 */ /* 0x000fe40005800000 */
[----:B------:R-:W-:Y:S02]  /*41c0*/  SEL R11, R11, RZ, !P4 ;  /* 0x000000ff0b0b7207 */ /* 0x000fe40006000000 */
[----:B------:R-:W-:Y:S02]  /*41d0*/  IADD3 R2, PT, PT, R20, R3, R2 ;  /* 0x0000000314027210 */ /* 0x000fe40007ffe002 */
[----:B------:R-:W-:Y:S02]  /*41e0*/  CS2R R20, SRZ ;  /* 0x0000000000147805 */ /* 0x000fe4000001ff00 */
[----:B------:R-:W-:Y:S02]  /*41f0*/  SEL R105, R22, RZ, !P0 ;  /* 0x000000ff16697207 */ /* 0x000fe40004000000 */
[----:B------:R-:W-:-:S02]  /*4200*/  CS2R R22, SRZ ;  /* 0x0000000000167805 */ /* 0x000fc4000001ff00 */
[----:B------:R-:W-:Y:S02]  /*4210*/  IADD3 R130, P0, PT, R28, UR8, RZ ;  /* 0x000000081c827c10 */ /* 0x000fe4000ff1e0ff */
[----:B------:R-:W-:Y:S02]  /*4220*/  IADD3 R11, PT, PT, R11, R12, R13 ;  /* 0x0000000c0b0b7210 */ /* 0x000fe40007ffe00d */
[----:B------:R-:W-:Y:S02]  /*4230*/  CS2R R12, SRZ ;  /* 0x00000000000c7805 */ /* 0x000fe4000001ff00 */
[----:B------:R-:W-:Y:S02]  /*4240*/  SEL R10, R10, RZ, !P6 ;  /* 0x000000ff0a0a7207 */ /* 0x000fe40007000000 */
[----:B------:R-:W-:Y:S02]  /*4250*/  IADD3 R2, PT, PT, R7, R18, R2 ;  /* 0x0000001207027210 */ /* 0x000fe40007ffe002 */
[----:B------:R-:W-:-:S02]  /*4260*/  CS2R R18, SRZ ;  /* 0x0000000000127805 */ /* 0x000fc4000001ff00 */
[----:B------:R-:W-:Y:S02]  /*4270*/  IADD3.X R129, PT, PT, R29, UR9, RZ, P0, !PT ;  /* 0x000000091d817c10 */ /* 0x000fe400087fe4ff */
[----:B--2---:R-:W-:Y:S02]  /*4280*/  CS2R R28, SRZ ;  /* 0x00000000001c7805 */ /* 0x004fe4000001ff00 */
[----:B------:R-:W-:Y:S01]  /*4290*/  IADD3 R8, PT, PT, R8, R10, R11 ;  /* 0x0000000a08087210 */ /* 0x000fe20007ffe00b */
[----:B------:R-:W-:Y:S01]  /*42a0*/  IMAD.IADD R105, R2, 0x1, R105 ;  /* 0x0000000102697824 */ /* 0x000fe200078e0269 */
[----:B------:R-:W-:Y:S01]  /*42b0*/  SEL R3, R4, RZ, !P5 ;  /* 0x000000ff04037207 */ /* 0x000fe20006800000 */
[----:B------:R-:W-:Y:S01]  /*42c0*/  IMAD.SHL.U32 R2, R0, 0x200, RZ ;  /* 0x0000020000027824 */ /* 0x000fe200078e00ff */
[----:B------:R-:W-:Y:S02]  /*42d0*/  IADD3 R128, P0, PT, R16, UR10, RZ ;  /* 0x0000000a10807c10 */ /* 0x000fe4000ff1e0ff */
[----:B------:R-:W-:-:S02]  /*42e0*/  CS2R R10, SRZ ;  /* 0x00000000000a7805 */ /* 0x000fc4000001ff00 */
[----:B------:R-:W-:Y:S01]  /*42f0*/  CS2R R6, SRZ ;  /* 0x0000000000067805 */ /* 0x000fe2000001ff00 */
[----:B------:R-:W-:Y:S01]  /*4300*/  IMAD.IADD R104, R8, 0x1, R3 ;  /* 0x0000000108687824 */ /* 0x000fe200078e0203 */
[----:B------:R-:W-:Y:S02]  /*4310*/  IADD3.X R127, PT, PT, R17, UR11, RZ, P0, !PT ;  /* 0x0000000b117f7c10 */ /* 0x000fe400087fe4ff */
[----:B------:R-:W-:Y:S02]  /*4320*/  CS2R R16, SRZ ;  /* 0x0000000000107805 */ /* 0x000fe4000001ff00 */
[----:B------:R-:W-:Y:S02]  /*4330*/  CS2R R8, SRZ ;  /* 0x0000000000087805 */ /* 0x000fe4000001ff00 */
[----:B------:R-:W-:Y:S01]  /*4340*/  CS2R R4, SRZ ;  /* 0x0000000000047805 */ /* 0x000fe2000001ff00 */
[----:B------:R-:W-:Y:S01]  /*4350*/  IMAD R69, R69, 0x10, R2 ;  /* 0x0000001045457824 */ /* 0x000fe200078e0202 */
[----:B------:R-:W-:Y:S06]  /*4360*/  BRA.U !UP0, `(.L_x_3) ;  /* 0x0000001908187547 */ /* 0x000fec000b800000 */
[----:B------:R-:W-:Y:S01]  /*4370*/  IMAD.SHL.U32 R3, R103, 0x10, RZ ;  /* 0x0000001067037824 */ /* 0x000fe200078e00ff */
[----:B------:R-:W-:Y:S01]  /*4380*/  UPRMT UR4, UR4, 0x8880, URZ ;  /* 0x0000888004047896 */ /* 0x000fe200080000ff */
[----:B------:R-:W-:Y:S01]  /*4390*/  IMAD.U32 R0, RZ, RZ, UR6 ;  /* 0x00000006ff007e24 */ /* 0x000fe2000f8e00ff */
[----:B------:R-:W-:Y:S01]  /*43a0*/  UIADD3 UR29, UPT, UPT, UR29, -0x4, URZ ;  /* 0xfffffffc1d1d7890 */ /* 0x000fe2000fffe0ff */
[----:B------:R-:W-:Y:S01]  /*43b0*/  LOP3.LUT R68, R115, 0x3, RZ, 0xc0, !PT ;  /* 0x0000000373447812 */ /* 0x000fe200078ec0ff */
[----:B------:R-:W-:Y:S01]  /*43c0*/  ULEA UR5, UR32, UR4, 0x5 ;  /* 0x0000000420057291 */ /* 0x000fe2000f8e28ff */
[----:B------:R-:W-:Y:S01]  /*43d0*/  LOP3.LUT R3, R3, 0x70, RZ, 0xc0, !PT ;  /* 0x0000007003037812 */ /* 0x000fe200078ec0ff */
[----:B------:R-:W-:Y:S01]  /*43e0*/  ULEA UR4, UR32, UR30, 0x5 ;  /* 0x0000001e20047291 */ /* 0x000fe2000f8e28ff */
[----:B------:R-:W-:Y:S01]  /*43f0*/  IADD3 R55, PT, PT, R69, 0xa000, R0 ;  /* 0x0000a00045377810 */ /* 0x000fe20007ffe000 */
[----:B------:R-:W-:Y:S01]  /*4400*/  USHF.L.U32 UR5, UR5, 0x5, URZ ;  /* 0x0000000505057899 */ /* 0x000fe200080006ff */
[----:B------:R-:W-:Y:S01]  /*4410*/  LOP3.LUT R54, R2, R3, RZ, 0xfc, !PT ;  /* 0x0000000302367212 */ /* 0x000fe200078efcff */
[----:B------:R-:W-:Y:S01]  /*4420*/  USHF.L.U32 UR4, UR4, 0x8, URZ ;  /* 0x0000000804047899 */ /* 0x000fe200080006ff */
[----:B------:R-:W-:Y:S01]  /*4430*/  LOP3.LUT R2, R100, 0x600, RZ, 0xc0, !PT ;  /* 0x0000060064027812 */ /* 0x000fe200078ec0ff */
[----:B------:R-:W-:Y:S01]  /*4440*/  ULEA UR5, UR5, UR6, 0x3 ;  /* 0x0000000605057291 */ /* 0x000fe2000f8e18ff */
[----:B------:R-:W-:Y:S01]  /*4450*/  LOP3.LUT R100, R3, 0x600, R100, 0xf8, !PT ;  /* 0x0000060003647812 */ /* 0x000fe200078ef864 */
[----:B------:R-:W-:Y:S01]  /*4460*/  VIADD R3, R84, UR33 ;  /* 0x0000002154037c36 */ /* 0x000fe20008000000 */
[----:B------:R-:W-:Y:S01]  /*4470*/  ISETP.NE.AND P0, PT, RZ, UR29, PT ;  /* 0x0000001dff007c0c */ /* 0x000fe2000bf05270 */
[----:B------:R-:W-:Y:S01]  /*4480*/  UIADD3 UR28, UPT, UPT, UR6, 0x8000, URZ ;  /* 0x00008000061c7890 */ /* 0x000fe2000fffe0ff */
[----:B------:R-:W-:Y:S01]  /*4490*/  LOP3.LUT R101, R68, 0x7, R103, 0x78, !PT ;  /* 0x0000000744657812 */ /* 0x000fe200078e7867 */
[----:B------:R-:W-:Y:S01]  /*44a0*/  VIADD R124, R3, 0x30 ;  /* 0x00000030037c7836 */ /* 0x000fe20000000000 */
[----:B------:R-:W-:Y:S01]  /*44b0*/  SEL R105, R105, RZ, P0 ;  /* 0x000000ff69697207 */ /* 0x000fe20000000000 */
[C---:B------:R-:W-:Y:S01]  /*44c0*/  VIADD R122, R3.reuse, 0x10 ;  /* 0x00000010037a7836 */ /* 0x040fe20000000000 */
[----:B------:R-:W-:Y:S01]  /*44d0*/  SEL R104, R104, RZ, P0 ;  /* 0x000000ff68687207 */ /* 0x000fe20000000000 */
[C---:B------:R-:W-:Y:S01]  /*44e0*/  VIADD R123, R3.reuse, 0x20 ;  /* 0x00000020037b7836 */ /* 0x040fe20000000000 */
[----:B------:R-:W-:Y:S01]  /*44f0*/  ISETP.GE.AND P2, PT, R124, UR17, PT ;  /* 0x000000117c007c0c */ /* 0x000fe2000bf46270 */
[----:B------:R-:W-:Y:S01]  /*4500*/  VIADD R120, R3, UR22 ;  /* 0x0000001603787c36 */ /* 0x000fe20008000000 */
[----:B------:R-:W-:Y:S01]  /*4510*/  ISETP.GE.AND P0, PT, R122, UR17, PT ;  /* 0x000000117a007c0c */ /* 0x000fe2000bf06270 */
[----:B------:R-:W1:Y:S01]  /*4520*/  LDS.128 R76, [R55+UR4+0x80] ;  /* 0x00008004374c7984 */ /* 0x000e620008000c00 */
[----:B------:R-:W-:Y:S01]  /*4530*/  ISETP.GE.AND P1, PT, R123, UR17, PT ;  /* 0x000000117b007c0c */ /* 0x000fe2000bf26270 */
[----:B------:R-:W-:Y:S01]  /*4540*/  IMAD R101, R101, 0x10, R2 ;  /* 0x0000001065657824 */ /* 0x000fe200078e0202 */
[----:B------:R-:W-:Y:S01]  /*4550*/  ISETP.GE.AND P6, PT, R3, UR17, PT ;  /* 0x0000001103007c0c */ /* 0x000fe2000bfc6270 */
[----:B------:R-:W2:Y:S01]  /*4560*/  LDS.128 R72, [R55+UR4] ;  /* 0x0000000437487984 */ /* 0x000ea20008000c00 */
[----:B------:R-:W-:Y:S01]  /*4570*/  P2R R3, PR, RZ, 0x4 ;  /* 0x00000004ff037803 */ /* 0x000fe20000000000 */
[C---:B------:R-:W-:Y:S01]  /*4580*/  VIADD R119, R120.reuse, 0x10 ;  /* 0x0000001078777836 */ /* 0x040fe20000000000 */
[----:B------:R-:W-:Y:S01]  /*4590*/  P2R R3, PR, RZ, 0x1 ;  /* 0x00000001ff037803 */ /* 0x000fe20000000000 */
[----:B------:R-:W3:Y:S01]  /*45a0*/  LDS.128 R80, [R54+UR5+0x80] ;  /* 0x0000800536507984 */ /* 0x000ee20008000c00 */
[----:B------:R-:W-:Y:S01]  /*45b0*/  VIADD R118, R120, 0x20 ;  /* 0x0000002078767836 */ /* 0x000fe20000000000 */
[----:B------:R-:W-:Y:S01]  /*45c0*/  LOP3.LUT R2, R100, 0x40, RZ, 0x3c, !PT ;  /* 0x0000004064027812 */ /* 0x000fe200078e3cff */
[----:B------:R-:W-:Y:S01]  /*45d0*/  VIADD R117, R120, 0x30 ;  /* 0x0000003078757836 */ /* 0x000fe20000000000 */
[----:B------:R4:W1:Y:S01]  /*45e0*/  LDS.128 R68, [R54+UR5] ;  /* 0x0000000536447984 */ /* 0x0008620008000c00 */
[----:B------:R-:W-:Y:S01]  /*45f0*/  P2R R3, PR, RZ, 0x2 ;  /* 0x00000002ff037803 */ /* 0x000fe20000000000 */
[----:B------:R-:W-:Y:S01]  /*4600*/  UMOV UR27, 0x8000 ;  /* 0x00008000001b7882 */ /* 0x000fe20000000000 */
[----:B------:R-:W-:Y:S01]  /*4610*/  UMOV UR24, 0x4 ;  /* 0x0000000400187882 */ /* 0x000fe20000000000 */
[----:B------:R-:W-:Y:S01]  /*4620*/  UMOV UR26, URZ ;  /* 0x000000ff001a7c82 */ /* 0x000fe20008000000 */
[----:B------:R-:W-:Y:S01]  /*4630*/  UMOV UR7, 0xffff8000 ;  /* 0xffff800000077882 */ /* 0x000fe20000000000 */
[----:B----4-:R-:W-:-:S07]  /*4640*/  CS2R R54, SRZ ;  /* 0x0000000000367805 */ /* 0x010fce000001ff00 */
.L_x_4:
[----:B------:R-:W-:-:S04]  /*4650*/  DEPBAR.LE SB5, 0xc ;  /* 0x0000d3000000791a */ /* 0x000fc80000000000 */
[C---:B-12---:R-:W5:Y:S01]  /*4660*/  DMMA.8x8x4 R4, R68.reuse, R72, R4 ;  /* 0x000000484404723f */ /* 0x046f620000000004 */
[----:B---3--:R-:W-:Y:S01]  /*4670*/  LDS.128 R92, [R100+UR5+0x800] ;  /* 0x00080005645c7984 */ /* 0x008fe20008000c00 */
[----:B------:R-:W-:Y:S02]  /*4680*/  UIADD3 UR26, UPT, UPT, UR26, 0x1, URZ ;  /* 0x000000011a1a7890 */ /* 0x000fe4000fffe0ff */
[----:B------:R-:W-:Y:S01]  /*4690*/  IADD3 R3, PT, PT, R0, UR4, R101 ;  /* 0x0000000400037c10 */ /* 0x000fe2000fffe065 */
[----:B------:R-:W-:Y:S01]  /*46a0*/  IMAD.MOV.U32 R131, RZ, RZ, R129 ;  /* 0x000000ffff837224 */ /* 0x000fe200078e0081 */
[----:B------:R-:W-:Y:S01]  /*46b0*/  IADD3 R136, P0, PT, R128, UR14, RZ ;  /* 0x0000000e80887c10 */ /* 0x000fe2000ff1e0ff */
[----:B------:R-:W-:Y:S01]  /*46c0*/  VIADD R121, R100, UR5 ;  /* 0x0000000564797c36 */ /* 0x000fe20008000000 */
[----:B------:R-:W-:Y:S01]  /*46d0*/  UISETP.NE.AND UP1, UPT, UR26, 0x5, UPT ;  /* 0x000000051a00788c */ /* 0x000fe2000bf25270 */
[----:B------:R-:W1:Y:S01]  /*46e0*/  LDS.128 R84, [R3+0xa800] ;  /* 0x00a8000003547984 */ /* 0x000e620000000c00 */
[----:B------:R-:W-:Y:S01]  /*46f0*/  IMAD.MOV.U32 R129, RZ, RZ, R127 ;  /* 0x000000ffff817224 */ /* 0x000fe200078e007f */
[----:B------:R-:W-:Y:S01]  /*4700*/  IADD3.X R137, PT, PT, R127, UR15, RZ, P0, !PT ;  /* 0x0000000f7f897c10 */ /* 0x000fe200087fe4ff */
[----:B------:R-:W-:Y:S01]  /*4710*/  VIADD R133, R116, UR28 ;  /* 0x0000001c74857c36 */ /* 0x000fe20008000000 */
[----:B------:R-:W-:Y:S01]  /*4720*/  USEL UR25, UR7, 0x2000, !UP1 ;  /* 0x0000200007197887 */ /* 0x000fe2000c800000 */
[----:B------:R-:W-:Y:S01]  /*4730*/  VIADD R127, R102, UR27 ;  /* 0x0000001b667f7c36 */ /* 0x000fe20008000000 */
[----:B------:R-:W-:Y:S01]  /*4740*/  UIADD3 UR24, UPT, UPT, UR24, 0x1, URZ ;  /* 0x0000000118187890 */ /* 0x000fe2000fffe0ff */
[C---:B------:R-:W5:Y:S01]  /*4750*/  DMMA.8x8x4 R8, R68.reuse, R74, R8 ;  /* 0x0000004a4408723f */ /* 0x040f620000000008 */
[----:B------:R-:W1:Y:S01]  /*4760*/  LDS.128 R88, [R3+0xa880] ;  /* 0x00a8800003587984 */ /* 0x000e620000000c00 */
[----:B------:R-:W-:Y:S01]  /*4770*/  UIADD3 UR22, UPT, UPT, UR29, -0x1, URZ ;  /* 0xffffffff1d167890 */ /* 0x000fe2000fffe0ff */
[----:B------:R-:W-:Y:S01]  /*4780*/  ISETP.GE.AND P5, PT, R122, UR17, PT ;  /* 0x000000117a007c0c */ /* 0x000fe2000bfa6270 */
[----:B------:R-:W-:Y:S01]  /*4790*/  IMAD.SHL.U32 R132, R104, 0x8, RZ ;  /* 0x0000000868847824 */ /* 0x000fe200078e00ff */
[----:B------:R-:W-:Y:S01]  /*47a0*/  ISETP.GE.AND P4, PT, R123, UR17, PT ;  /* 0x000000117b007c0c */ /* 0x000fe2000bf86270 */
[----:B------:R-:W-:Y:S01]  /*47b0*/  VIADD R125, R125, 0x10 ;  /* 0x000000107d7d7836 */ /* 0x000fe20000000000 */
[----:B------:R-:W-:Y:S01]  /*47c0*/  ISETP.GE.AND P3, PT, R124, UR17, PT ;  /* 0x000000117c007c0c */ /* 0x000fe2000bf66270 */
[----:B------:R-:W-:Y:S01]  /*47d0*/  UISETP.NE.AND UP0, UPT, UR24, 0x5, UPT ;  /* 0x000000051800788c */ /* 0x000fe2000bf05270 */
[----:B------:R-:W2:Y:S01]  /*47e0*/  LDS.128 R96, [R100+UR5+0x880] ;  /* 0x0008800564607984 */ /* 0x000ea20008000c00 */
[----:B------:R-:W-:Y:S01]  /*47f0*/  LOP3.LUT P0, RZ, R132, 0x8, RZ, 0xc0, !PT ;  /* 0x0000000884ff7812 */ /* 0x000fe2000780c0ff */
[----:B------:R-:W-:Y:S01]  /*4800*/  IMAD.SHL.U32 R132, R104, 0x4, RZ ;  /* 0x0000000468847824 */ /* 0x000fe200078e00ff */
[----:B------:R-:W-:Y:S02]  /*4810*/  USEL UR23, UR7, 0x2000, !UP0 ;  /* 0x0000200007177887 */ /* 0x000fe4000c000000 */
[----:B------:R-:W-:Y:S02]  /*4820*/  USEL UR24, UR24, URZ, UP0 ;  /* 0x000000ff18187287 */ /* 0x000fe40008000000 */
[C---:B------:R-:W5:Y:S01]  /*4830*/  DMMA.8x8x4 R12, R68.reuse, R76, R12 ;  /* 0x0000004c440c723f */ /* 0x040f62000000000c */
[----:B------:R-:W-:Y:S02]  /*4840*/  UISETP.GT.AND UP0, UPT, UR29, -0x3, UPT ;  /* 0xfffffffd1d00788c */ /* 0x000fe4000bf04270 */
[----:B------:R-:W-:Y:S02]  /*4850*/  USEL UR26, UR26, URZ, UP1 ;  /* 0x000000ff1a1a7287 */ /* 0x000fe40008800000 */
[----:B------:R-:W-:Y:S02]  /*4860*/  UIADD3 UR4, UPT, UPT, UR25, UR4, URZ ;  /* 0x0000000419047290 */ /* 0x000fe4000fffe0ff */
[----:B------:R-:W-:Y:S01]  /*4870*/  @!PT LDS RZ, [RZ] ;  /* 0x00000000fffff984 */ /* 0x000fe20000000800 */
[----:B------:R-:W-:Y:S01]  /*4880*/  @!PT LDS RZ, [RZ] ;  /* 0x00000000fffff984 */ /* 0x000fe20000000800 */
[----:B------:R-:W-:Y:S01]  /*4890*/  @!PT LDS RZ, [RZ] ;  /* 0x00000000fffff984 */ /* 0x000fe20000000800 */
[----:B------:R4:W-:Y:S01]  /*48a0*/  LDGSTS.E.LTC128B.64 [R133], desc[UR38][R128.64], P0 ;  /* 0x0000000080857fae */ /* 0x0009e200081a1626 */
[----:B------:R-:W-:Y:S01]  /*48b0*/  IADD3 R134, P0, PT, R136, UR14, RZ ;  /* 0x0000000e88867c10 */ /* 0x000fe2000ff1e0ff */
[----:B------:R-:W-:Y:S01]  /*48c0*/  UIADD3 UR27, UPT, UPT, UR23, UR27, URZ ;  /* 0x0000001b171b7290 */ /* 0x000fe2000fffe0ff */
[----:B------:R-:W-:Y:S02]  /*48d0*/  UMOV UR29, UR22 ;  /* 0x00000016001d7c82 */ /* 0x000fe40008000000 */
[----:B------:R-:W-:Y:S02]  /*48e0*/  IADD3.X R135, PT, PT, R137, UR15, RZ, P0, !PT ;  /* 0x0000000f89877c10 */ /* 0x000fe400087fe4ff */
[----:B------:R-:W-:Y:S01]  /*48f0*/  LOP3.LUT P0, RZ, R132, 0x8, RZ, 0xc0, !PT ;  /* 0x0000000884ff7812 */ /* 0x000fe2000780c0ff */
[C---:B------:R-:W-:Y:S01]  /*4900*/  IMAD.SHL.U32 R132, R105.reuse, 0x8, RZ ;  /* 0x0000000869847824 */ /* 0x040fe200078e00ff */
[-C--:B------:R-:W5:Y:S11]  /*4910*/  DMMA.8x8x4 R16, R68, R78.reuse, R16 ;  /* 0x0000004e4410723f */ /* 0x080f760000000010 */
[----:B------:R2:W-:Y:S01]  /*4920*/  LDGSTS.E.LTC128B.64 [R133+0x200], desc[UR38][R136.64], P0 ;  /* 0x0020000088857fae */ /* 0x0005e200081a1626 */
[----:B------:R-:W-:Y:S04]  /*4930*/  DEPBAR.LE SB5, 0xc ;  /* 0x0000d3000000791a */ /* 0x000fe80000000000 */
[C---:B------:R-:W5:Y:S04]  /*4940*/  DMMA.8x8x4 R20, R70.reuse, R78, R20 ;  /* 0x0000004e4614723f */ /* 0x040f680000000014 */
[----:B------:R-:W-:Y:S01]  /*4950*/  LOP3.LUT P0, RZ, R132, 0x8, RZ, 0xc0, !PT ;  /* 0x0000000884ff7812 */ /* 0x000fe2000780c0ff */
[----:B------:R-:W-:Y:S02]  /*4960*/  IMAD.SHL.U32 R132, R105, 0x4, RZ ;  /* 0x0000000469847824 */ /* 0x000fe400078e00ff */
[----:B----4-:R-:W-:Y:S09]  /*4970*/  IMAD.SHL.U32 R128, R104, 0x2, RZ ;  /* 0x0000000268807824 */ /* 0x010ff200078e00ff */
[C---:B------:R-:W5:Y:S01]  /*4980*/  DMMA.8x8x4 R24, R70.reuse, R76, R24 ;  /* 0x0000004c4618723f */ /* 0x040f620000000018 */
[----:B------:R-:W-:Y:S02]  /*4990*/  LDGSTS.E.LTC128B.64 [R127+0xa000], desc[UR38][R130.64], P0 ;  /* 0x0a000000827f7fae */ /* 0x000fe400081a1626 */
[----:B------:R-:W-:Y:S11]  /*49a0*/  LOP3.LUT P0, RZ, R132, 0x8, RZ, 0xc0, !PT ;  /* 0x0000000884ff7812 */ /* 0x000ff6000780c0ff */
[----:B------:R-:W-:Y:S02]  /*49b0*/  @!UPT UIADD3 URZ, UPT, UPT, URZ, URZ, URZ ;  /* 0x000000fffffff290 */ /* 0x000fe4000fffe0ff */
[C---:B------:R-:W5:Y:S01]  /*49c0*/  DMMA.8x8x4 R28, R70.reuse, R74, R28 ;  /* 0x0000004a461c723f */ /* 0x040f62000000001c */
[----:B------:R-:W-:Y:S03]  /*49d0*/  LDGSTS.E.LTC128B.64 [R127+0xa080], desc[UR38][R130.64+0x80], P0 ;  /* 0x0a080080827f7fae */ /* 0x000fe600081a1626 */
[----:B------:R-:W-:Y:S04]  /*49e0*/  IADD3 R140, P0, PT, R134, UR14, RZ ;  /* 0x0000000e868c7c10 */ /* 0x000fe8000ff1e0ff */
[----:B------:R-:W-:Y:S02]  /*49f0*/  IADD3.X R141, PT, PT, R135, UR15, RZ, P0, !PT ;  /* 0x0000000f878d7c10 */ /* 0x000fe400087fe4ff */
[----:B------:R-:W-:Y:S01]  /*4a00*/  LOP3.LUT P0, RZ, R128, 0x8, RZ, 0xc0, !PT ;  /* 0x0000000880ff7812 */ /* 0x000fe2000780c0ff */
[----:B------:R-:W-:Y:S05]  /*4a10*/  IMAD.SHL.U32 R128, R105, 0x2, RZ ;  /* 0x0000000269807824 */ /* 0x000fea00078e00ff */
[-C--:B------:R4:W5:Y:S02]  /*4a20*/  DMMA.8x8x4 R32, R70, R72.reuse, R32 ;  /* 0x000000484620723f */ /* 0x0809640000000020 */
[----:B----4-:R-:W-:Y:S01]  /*4a30*/  LDS.128 R68, [R2+UR5+0x1000] ;  /* 0x0010000502447984 */ /* 0x010fe20008000c00 */
[----:B------:R-:W-:Y:S11]  /*4a40*/  DEPBAR.LE SB5, 0xc ;  /* 0x0000d3000000791a */ /* 0x000ff60000000000 */
[----:B------:R-:W-:Y:S02]  /*4a50*/  @!UPT UIADD3 URZ, UPT, UPT, URZ, URZ, URZ ;  /* 0x000000fffffff290 */ /* 0x000fe4000fffe0ff */
[C---:B---3--:R-:W5:Y:S11]  /*4a60*/  DMMA.8x8x4 R36, R80.reuse, R72, R36 ;  /* 0x000000485024723f */ /* 0x048f760000000024 */
[----:B------:R-:W-:Y:S05]  /*4a70*/  @!UPT UIADD3 URZ, UPT, UPT, URZ, URZ, URZ ;  /* 0x000000fffffff290 */ /* 0x000fea000fffe0ff */
[C---:B------:R-:W5:Y:S11]  /*4a80*/  DMMA.8x8x4 R40, R80.reuse, R74, R40 ;  /* 0x0000004a5028723f */ /* 0x040f760000000028 */
[----:B------:R-:W-:Y:S05]  /*4a90*/  @!UPT UIADD3 URZ, UPT, UPT, URZ, URZ, URZ ;  /* 0x000000fffffff290 */ /* 0x000fea000fffe0ff */
[C---:B------:R-:W5:Y:S11]  /*4aa0*/  DMMA.8x8x4 R44, R80.reuse, R76, R44 ;  /* 0x0000004c502c723f */ /* 0x040f76000000002c */
[----:B------:R-:W-:Y:S05]  /*4ab0*/  @!UPT UIADD3 URZ, UPT, UPT, URZ, URZ, URZ ;  /* 0x000000fffffff290 */ /* 0x000fea000fffe0ff */
[-C--:B------:R-:W5:Y:S01]  /*4ac0*/  DMMA.8x8x4 R48, R80, R78.reuse, R48 ;  /* 0x0000004e5030723f */ /* 0x080f620000000030 */
[----:B------:R-:W-:Y:S11]  /*4ad0*/  DEPBAR.LE SB5, 0xc ;  /* 0x0000d3000000791a */ /* 0x000ff60000000000 */
[----:B------:R-:W-:Y:S04]  /*4ae0*/  @!UPT UIADD3 URZ, UPT, UPT, URZ, URZ, URZ ;  /* 0x000000fffffff290 */ /* 0x000fe8000fffe0ff */
[C---:B------:R-:W5:Y:S11]  /*4af0*/  DMMA.8x8x4 R52, R82.reuse, R78, R52 ;  /* 0x0000004e5234723f */ /* 0x040f760000000034 */
[----:B------:R-:W-:Y:S05]  /*4b00*/  @!UPT UIADD3 URZ, UPT, UPT, URZ, URZ, URZ ;  /* 0x000000fffffff290 */ /* 0x000fea000fffe0ff */
[C---:B------:R3:W5:Y:S02]  /*4b10*/  DMMA.8x8x4 R56, R82.reuse, R76, R56 ;  /* 0x0000004c5238723f */ /* 0x0407640000000038 */
[----:B---3--:R-:W-:Y:S11]  /*4b20*/  LDS.128 R76, [R3+0xb080] ;  /* 0x00b08000034c7984 */ /* 0x008ff60000000c00 */
[----:B------:R-:W-:Y:S03]  /*4b30*/  @!UPT UIADD3 URZ, UPT, UPT, URZ, URZ, URZ ;  /* 0x000000fffffff290 */ /* 0x000fe6000fffe0ff */
[C---:B------:R-:W5:Y:S11]  /*4b40*/  DMMA.8x8x4 R60, R82.reuse, R74, R60 ;  /* 0x0000004a523c723f */ /* 0x040f76000000003c */
[----:B------:R-:W-:Y:S05]  /*4b50*/  @!UPT UIADD3 URZ, UPT, UPT, URZ, URZ, URZ ;  /* 0x000000fffffff290 */ /* 0x000fea000fffe0ff */
[----:B------:R3:W5:Y:S02]  /*4b60*/  DMMA.8x8x4 R64, R82, R72, R64 ;  /* 0x000000485240723f */ /* 0x0007640000000040 */
[----:B---3--:R-:W3:Y:S08]  /*4b70*/  LDS.128 R72, [R3+0xb000] ;  /* 0x00b0000003487984 */ /* 0x008ef00000000c00 */
[----:B------:R-:W4:Y:S01]  /*4b80*/  LDS.128 R80, [R2+UR5+0x1080] ;  /* 0x0010800502507984 */ /* 0x000f220008000c00 */
[----:B------:R-:W-:-:S05]  /*4b90*/  DEPBAR.LE SB5, 0xc ;  /* 0x0000d3000000791a */ /* 0x000fca0000000000 */
[C---:B-1----:R-:W5:Y:S02]  /*4ba0*/  DMMA.8x8x4 R4, R94.reuse, R84, R4 ;  /* 0x000000545e04723f */ /* 0x042f640000000004 */
[----:B------:R-:W-:Y:S01]  /*4bb0*/  @!PT LDS RZ, [RZ] ;  /* 0x00000000fffff984 */ /* 0x000fe20000000800 */
[----:B------:R-:W-:Y:S01]  /*4bc0*/  @!PT LDS RZ, [RZ] ;  /* 0x00000000fffff984 */ /* 0x000fe20000000800 */
[----:B------:R-:W-:Y:S01]  /*4bd0*/  @!PT LDS RZ, [RZ] ;  /* 0x00000000fffff984 */ /* 0x000fe20000000800 */
[----:B------:R-:W-:Y:S02]  /*4be0*/  LDGSTS.E.LTC128B.64 [R133+0x400], desc[UR38][R134.64], P0 ;  /* 0x0040000086857fae */ /* 0x000fe400081a1626 */
[----:B------:R-:W-:Y:S11]  /*4bf0*/  LOP3.LUT P0, RZ, R104, 0x8, RZ, 0xc0, !PT ;  /* 0x0000000868ff7812 */ /* 0x000ff6000780c0ff */
[----:B------:R-:W-:Y:S01]  /*4c00*/  @!UPT UIADD3 URZ, UPT, UPT, URZ, URZ, URZ ;  /* 0x000000fffffff290 */ /* 0x000fe2000fffe0ff */
[C---:B------:R-:W5:Y:S01]  /*4c10*/  DMMA.8x8x4 R8, R94.reuse, R86, R8 ;  /* 0x000000565e08723f */ /* 0x040f620000000008 */
[----:B------:R1:W-:Y:S03]  /*4c20*/  LDGSTS.E.LTC128B.64 [R133+0x600], desc[UR38][R140.64], P0 ;  /* 0x006000008c857fae */ /* 0x0003e600081a1626 */
[----:B--2---:R-:W-:Y:S04]  /*4c30*/  IADD3 R136, P0, PT, R130, UR12, RZ ;  /* 0x0000000c82887c10 */ /* 0x004fe8000ff1e0ff */
[----:B------:R-:W-:Y:S02]  /*4c40*/  IADD3.X R137, PT, PT, R131, UR13, RZ, P0, !PT ;  /* 0x0000000d83897c10 */ /* 0x000fe400087fe4ff */
[----:B------:R-:W-:Y:S04]  /*4c50*/  IADD3 R138, P0, PT, R140, UR14, RZ ;  /* 0x0000000e8c8a7c10 */ /* 0x000fe8000ff1e0ff */
[----:B------:R-:W-:Y:S02]  /*4c60*/  IADD3.X R139, PT, PT, R141, UR15, RZ, P0, !PT ;  /* 0x0000000f8d8b7c10 */ /* 0x000fe400087fe4ff */
[C---:B------:R-:W5:Y:S03]  /*4c70*/  DMMA.8x8x4 R12, R94.reuse, R88, R12 ;  /* 0x000000585e0c723f */ /* 0x040f66000000000c */
[----:B------:R-:W-:Y:S02]  /*4c80*/  LOP3.LUT P0, RZ, R128, 0x8, RZ, 0xc0, !PT ;  /* 0x0000000880ff7812 */ /* 0x000fe4000780c0ff */
[--C-:B------:R-:W-:Y:S01]  /*4c90*/  SHF.R.U32.HI R128, RZ, 0x5, R104.reuse ;  /* 0x00000005ff807819 */ /* 0x100fe20000011668 */
[----:B-1----:R-:W-:Y:S10]  /*4ca0*/  VIADD R133, R106, UR28 ;  /* 0x0000001c6a857c36 */ /* 0x002ff40008000000 */
[-C--:B------:R-:W5:Y:S01]  /*4cb0*/  DMMA.8x8x4 R16, R94, R90.reuse, R16 ;  /* 0x0000005a5e10723f */ /* 0x080f620000000010 */
[----:B------:R-:W-:Y:S01]  /*4cc0*/  LDGSTS.E.LTC128B.64 [R127+0xa100], desc[UR38][R130.64+0x100], P0 ;  /* 0x0a100100827f7fae */ /* 0x000fe200081a1626 */
[----:B------:R-:W-:Y:S01]  /*4cd0*/  UIADD3 UR28, UPT, UPT, UR23, UR28, URZ ;  /* 0x0000001c171c7290 */ /* 0x000fe2000fffe0ff */
[----:B------:R-:W-:Y:S01]  /*4ce0*/  LOP3.LUT P0, RZ, R105, 0x8, RZ, 0xc0, !PT ;  /* 0x0000000869ff7812 */ /* 0x000fe2000780c0ff */
[----:B------:R-:W-:Y:S11]  /*4cf0*/  DEPBAR.LE SB5, 0xc ;  /* 0x0000d3000000791a */ /* 0x000ff60000000000 */
[----:B------:R-:W-:Y:S01]  /*4d00*/  @!UPT UIADD3 URZ, UPT, UPT, URZ, URZ, URZ ;  /* 0x000000fffffff290 */ /* 0x000fe2000fffe0ff */
[C---:B------:R-:W5:Y:S01]  /*4d10*/  DMMA.8x8x4 R20, R92.reuse, R90, R20 ;  /* 0x0000005a5c14723f */ /* 0x040f620000000014 */
[----:B------:R1:W-:Y:S03]  /*4d20*/  LDGSTS.E.LTC128B.64 [R127+0xa180], desc[UR38][R130.64+0x180], P0 ;  /* 0x0a180180827f7fae */ /* 0x0003e600081a1626 */
[----:B------:R-:W-:Y:S02]  /*4d30*/  LOP3.LUT P0, RZ, R128, 0x8, RZ, 0xc0, !PT ;  /* 0x0000000880ff7812 */ /* 0x000fe4000780c0ff */
[----:B------:R-:W-:Y:S10]  /*4d40*/  SHF.R.U32.HI R128, RZ, 0x6, R104 ;  /* 0x00000006ff807819 */ /* 0x000ff40000011668 */
[C---:B------:R-:W5:Y:S11]  /*4d50*/  DMMA.8x8x4 R24, R92.reuse, R88, R24 ;  /* 0x000000585c18723f */ /* 0x040f760000000018 */
[----:B------:R-:W-:Y:S05]  /*4d60*/  @!UPT UIADD3 URZ, UPT, UPT, URZ, URZ, URZ ;  /* 0x000000fffffff290 */ /* 0x000fea000fffe0ff */
[C---:B------:R-:W5:Y:S11]  /*4d70*/  DMMA.8x8x4 R28, R92.reuse, R86, R28 ;  /* 0x000000565c1c723f */ /* 0x040f76000000001c */
[----:B------:R-:W-:Y:S05]  /*4d80*/  @!UPT UIADD3 URZ, UPT, UPT, URZ, URZ, URZ ;  /* 0x000000fffffff290 */ /* 0x000fea000fffe0ff */
[-C--:B-1----:R1:W5:Y:S02]  /*4d90*/  DMMA.8x8x4 R32, R92, R84.reuse, R32 ;  /* 0x000000545c20723f */ /* 0x0823640000000020 */
[----:B-1----:R-:W-:Y:S01]  /*4da0*/  LDS.128 R92, [R2+UR5+0x1800] ;  /* 0x00180005025c7984 */ /* 0x002fe20008000c00 */
[----:B------:R-:W-:Y:S11]  /*4db0*/  DEPBAR.LE SB5, 0xc ;  /* 0x0000d3000000791a */ /* 0x000ff60000000000 */
[----:B------:R-:W-:Y:S02]  /*4dc0*/  @!UPT UIADD3 URZ, UPT, UPT, URZ, URZ, URZ ;  /* 0x000000fffffff290 */ /* 0x000fe4000fffe0ff */
[C---:B------:R-:W5:Y:S11]  /*4dd0*/  DMMA.8x8x4 R36, R98.reuse, R84, R36 ;  /* 0x000000546224723f */ /* 0x040f760000000024 */
        /* <DEDUP_REMOVED lines=11> */
[----:B-1----:R-:W-:Y:S11]  /*4e90*/  LDS.128 R88, [R3+0xb880] ;  /* 0x00b8800003587984 */ /* 0x002ff60000000c00 */
[----:B------:R-:W-:Y:S03]  /*4ea0*/  @!UPT UIADD3 URZ, UPT, UPT, URZ, URZ, URZ ;  /* 0x000000fffffff290 */ /* 0x000fe6000fffe0ff */
[C---:B------:R-:W5:Y:S11]  /*4eb0*/  DMMA.8x8x4 R60, R96.reuse, R86, R60 ;  /* 0x00000056603c723f */ /* 0x040f76000000003c */
[----:B------:R-:W-:Y:S05]  /*4ec0*/  @!UPT UIADD3 URZ, UPT, UPT, URZ, URZ, URZ ;  /* 0x000000fffffff290 */ /* 0x000fea000fffe0ff */
[----:B------:R1:W5:Y:S02]  /*4ed0*/  DMMA.8x8x4 R64, R96, R84, R64 ;  /* 0x000000546040723f */ /* 0x0003640000000040 */
[----:B-1----:R-:W1:Y:S08]  /*4ee0*/  LDS.128 R84, [R3+0xb800] ;  /* 0x00b8000003547984 */ /* 0x002e700000000c00 */
[----:B------:R-:W2:Y:S01]  /*4ef0*/  LDS.128 R96, [R2+UR5+0x1880] ;  /* 0x0018800502607984 */ /* 0x000ea20008000c00 */
[----:B------:R-:W-:Y:S01]  /*4f00*/  UIADD3 UR5, UPT, UPT, UR25, UR5, URZ ;  /* 0x0000000519057290 */ /* 0x000fe2000fffe0ff */
[----:B------:R-:W-:-:S04]  /*4f10*/  DEPBAR.LE SB5, 0xc ;  /* 0x0000d3000000791a */ /* 0x000fc80000000000 */
[C---:B---3--:R-:W5:Y:S02]  /*4f20*/  DMMA.8x8x4 R4, R68.reuse, R72, R4 ;  /* 0x000000484404723f */ /* 0x048f640000000004 */
[----:B------:R-:W-:Y:S01]  /*4f30*/  @!PT LDS RZ, [RZ] ;  /* 0x00000000fffff984 */ /* 0x000fe20000000800 */
[----:B------:R-:W-:Y:S01]  /*4f40*/  @!PT LDS RZ, [RZ] ;  /* 0x00000000fffff984 */ /* 0x000fe20000000800 */
[----:B------:R-:W-:Y:S01]  /*4f50*/  @!PT LDS RZ, [RZ] ;  /* 0x00000000fffff984 */ /* 0x000fe20000000800 */
[----:B------:R-:W-:Y:S02]  /*4f60*/  LDGSTS.E.LTC128B.64 [R133], desc[UR38][R138.64], P0 ;  /* 0x000000008a857fae */ /* 0x000fe400081a1626 */
[----:B------:R-:W-:Y:S04]  /*4f70*/  IADD3 R130, P0, PT, R138, UR14, RZ ;  /* 0x0000000e8a827c10 */ /* 0x000fe8000ff1e0ff */
[----:B------:R-:W-:Y:S02]  /*4f80*/  IADD3.X R131, PT, PT, R139, UR15, RZ, P0, !PT ;  /* 0x0000000f8b837c10 */ /* 0x000fe400087fe4ff */
[----:B------:R-:W-:Y:S06]  /*4f90*/  LOP3.LUT P0, RZ, R128, 0x8, RZ, 0xc0, !PT ;  /* 0x0000000880ff7812 */ /* 0x000fec000780c0ff */
[C---:B------:R-:W5:Y:S04]  /*4fa0*/  DMMA.8x8x4 R8, R68.reuse, R74, R8 ;  /* 0x0000004a4408723f */ /* 0x040f680000000008 */
[--C-:B------:R-:W-:Y:S03]  /*4fb0*/  SHF.R.U32.HI R128, RZ, 0x5, R105.reuse ;  /* 0x00000005ff807819 */ /* 0x100fe60000011669 */
[----:B------:R3:W-:Y:S01]  /*4fc0*/  LDGSTS.E.LTC128B.64 [R133+0x200], desc[UR38][R130.64], P0 ;  /* 0x0020000082857fae */ /* 0x0007e200081a1626 */
[----:B------:R-:W-:Y:S08]  /*4fd0*/  IADD3 R134, P0, PT, R130, UR14, RZ ;  /* 0x0000000e82867c10 */ /* 0x000ff0000ff1e0ff */
[C---:B------:R-:W5:Y:S04]  /*4fe0*/  DMMA.8x8x4 R12, R68.reuse, R76, R12 ;  /* 0x0000004c440c723f */ /* 0x040f68000000000c */
[----:B------:R-:W-:Y:S02]  /*4ff0*/  IADD3.X R135, PT, PT, R131, UR15, RZ, P0, !PT ;  /* 0x0000000f83877c10 */ /* 0x000fe400087fe4ff */
[----:B------:R-:W-:Y:S02]  /*5000*/  LOP3.LUT P0, RZ, R128, 0x8, RZ, 0xc0, !PT ;  /* 0x0000000880ff7812 */ /* 0x000fe4000780c0ff */
[----:B------:R-:W-:Y:S08]  /*5010*/  SHF.R.U32.HI R128, RZ, 0x6, R105 ;  /* 0x00000006ff807819 */ /* 0x000ff00000011669 */
[-C--:B------:R-:W5:Y:S03]  /*5020*/  DMMA.8x8x4 R16, R68, R78.reuse, R16 ;  /* 0x0000004e4410723f */ /* 0x080f660000000010 */
[----:B------:R-:W-:Y:S01]  /*5030*/  LDGSTS.E.LTC128B.64 [R127+0xb000], desc[UR38][R136.64], P0 ;  /* 0x0b000000887f7fae */ /* 0x000fe200081a1626 */
[----:B------:R-:W-:Y:S02]  /*5040*/  LOP3.LUT P0, RZ, R128, 0x8, RZ, 0xc0, !PT ;  /* 0x0000000880ff7812 */ /* 0x000fe4000780c0ff */
[--C-:B------:R-:W-:Y:S01]  /*5050*/  SHF.R.U32.HI R128, RZ, 0x7, R104.reuse ;  /* 0x00000007ff807819 */ /* 0x100fe20000011668 */
[----:B---3--:R-:W-:Y:S01]  /*5060*/  VIADD R131, R126, 0x10 ;  /* 0x000000107e837836 */ /* 0x008fe20000000000 */
[----:B------:R-:W-:Y:S01]  /*5070*/  SHF.R.U32.HI R104, RZ, 0x8, R104 ;  /* 0x00000008ff687819 */ /* 0x000fe20000011668 */
[----:B------:R-:W-:Y:S07]  /*5080*/  DEPBAR.LE SB5, 0xc ;  /* 0x0000d3000000791a */ /* 0x000fee0000000000 */
[C---:B------:R-:W5:Y:S04]  /*5090*/  DMMA.8x8x4 R20, R70.reuse, R78, R20 ;  /* 0x0000004e4614723f */ /* 0x040f680000000014 */
[----:B------:R-:W-:Y:S01]  /*50a0*/  ISETP.LT.AND P2, PT, R131, UR34, !P6 ;  /* 0x0000002283007c0c */ /* 0x000fe2000f741270 */
[----:B------:R-:W-:Y:S01]  /*50b0*/  LDGSTS.E.LTC128B.64 [R127+0xb080], desc[UR38][R136.64+0x80], P0 ;  /* 0x0b080080887f7fae */ /* 0x000fe200081a1626 */
[----:B------:R-:W-:Y:S10]  /*50c0*/  LOP3.LUT P0, RZ, R128, 0x8, RZ, 0xc0, !PT ;  /* 0x0000000880ff7812 */ /* 0x000ff4000780c0ff */
[C---:B------:R-:W5:Y:S03]  /*50d0*/  DMMA.8x8x4 R24, R70.reuse, R76, R24 ;  /* 0x0000004c4618723f */ /* 0x040f660000000018 */
[----:B------:R-:W-:Y:S01]  /*50e0*/  LDGSTS.E.LTC128B.64 [R133+0x400], desc[UR38][R134.64], P0 ;  /* 0x0040000086857fae */ /* 0x000fe200081a1626 */
[----:B------:R-:W-:Y:S04]  /*50f0*/  IADD3 R140, P0, PT, R134, UR14, RZ ;  /* 0x0000000e868c7c10 */ /* 0x000fe8000ff1e0ff */
[----:B------:R-:W-:Y:S02]  /*5100*/  IADD3.X R141, PT, PT, R135, UR15, RZ, P0, !PT ;  /* 0x0000000f878d7c10 */ /* 0x000fe400087fe4ff */
[----:B------:R-:W-:Y:S01]  /*5110*/  LOP3.LUT P0, RZ, R104, 0x8, RZ, 0xc0, !PT ;  /* 0x0000000868ff7812 */ /* 0x000fe2000780c0ff */
[----:B------:R-:W-:Y:S05]  /*5120*/  IMAD.U32 R104, RZ, RZ, UR18 ;  /* 0x00000012ff687e24 */ /* 0x000fea000f8e00ff */
[C---:B------:R-:W5:Y:S07]  /*5130*/  DMMA.8x8x4 R28, R70.reuse, R74, R28 ;  /* 0x0000004a461c723f */ /* 0x040f6e000000001c */
[----:B------:R3:W-:Y:S01]  /*5140*/  LDGSTS.E.LTC128B.64 [R133+0x600], desc[UR38][R140.64], P0 ;  /* 0x006000008c857fae */ /* 0x0007e200081a1626 */
[-C--:B------:R-:W-:Y:S04]  /*5150*/  ISETP.GT.AND P0, PT, R120, R131.reuse, PT ;  /* 0x000000837800720c */ /* 0x080fe80003f04270 */
[----:B------:R-:W-:Y:S02]  /*5160*/  SEL R129, RZ, 0x1, P0 ;  /* 0x00000001ff817807 */ /* 0x000fe40000000000 */
[----:B------:R-:W-:Y:S02]  /*5170*/  PLOP3.LUT P0, PT, PT, PT, UP2, 0x40, 0x4 ;  /* 0x000000000004781c */ /* 0x000fe40003f0e828 */
[-C--:B------:R1:W5:Y:S03]  /*5180*/  DMMA.8x8x4 R32, R70, R72.reuse, R32 ;  /* 0x000000484620723f */ /* 0x0803660000000020 */
[----:B------:R-:W-:Y:S02]  /*5190*/  ISETP.LE.OR P1, PT, R131, R120, P0 ;  /* 0x000000788300720c */ /* 0x000fe40000723670 */
[----:B------:R-:W-:Y:S02]  /*51a0*/  LOP3.LUT P0, RZ, R104, 0xff, R129, 0xc8, !PT ;  /* 0x000000ff68ff7812 */ /* 0x000fe4000780c881 */
[--C-:B------:R-:W-:Y:S02]  /*51b0*/  SHF.R.U32.HI R104, RZ, 0x7, R105.reuse ;  /* 0x00000007ff687819 */ /* 0x100fe40000011669 */
[----:B------:R-:W-:Y:S02]  /*51c0*/  SHF.R.U32.HI R105, RZ, 0x8, R105 ;  /* 0x00000008ff697819 */ /* 0x000fe40000011669 */
[----:B------:R-:W-:Y:S01]  /*51d0*/  PLOP3.LUT P1, PT, P0, P2, P1, 0x80, 0x0 ;  /* 0x000000000000781c */ /* 0x000fe20000725010 */
[----:B------:R-:W-:Y:S04]  /*51e0*/  DEPBAR.LE SB5, 0xc ;  /* 0x0000d3000000791a */ /* 0x000fe80000000000 */
[C---:B----4-:R-:W5:Y:S04]  /*51f0*/  DMMA.8x8x4 R36, R80.reuse, R72, R36 ;  /* 0x000000485024723f */ /* 0x050f680000000024 */
[----:B------:R-:W-:Y:S02]  /*5200*/  IADD3 R130, P0, PT, R136, UR8, RZ ;  /* 0x0000000888827c10 */ /* 0x000fe4000ff1e0ff */
[----:B------:R-:W-:Y:S02]  /*5210*/  ISETP.GE.AND P2, PT, R125, UR34, PT ;  /* 0x000000227d007c0c */ /* 0x000fe4000bf46270 */
[----:B------:R-:W-:Y:S02]  /*5220*/  IADD3.X R129, PT, PT, R137, UR9, RZ, P0, !PT ;  /* 0x0000000989817c10 */ /* 0x000fe400087fe4ff */
[----:B------:R-:W-:Y:S01]  /*5230*/  LOP3.LUT P0, RZ, R104, 0x8, RZ, 0xc0, !PT ;  /* 0x0000000868ff7812 */ /* 0x000fe2000780c0ff */
[----:B------:R-:W-:Y:S05]  /*5240*/  VIADD R104, R126, 0x18 ;  /* 0x000000187e687836 */ /* 0x000fea0000000000 */
[C---:B------:R-:W5:Y:S07]  /*5250*/  DMMA.8x8x4 R40, R80.reuse, R74, R40 ;  /* 0x0000004a5028723f */ /* 0x040f6e0000000028 */
[----:B------:R-:W-:Y:S01]  /*5260*/  LDGSTS.E.LTC128B.64 [R127+0xb100], desc[UR38][R136.64+0x100], P0 ;  /* 0x0b100100887f7fae */ /* 0x000fe200081a1626 */
[----:B------:R-:W-:Y:S08]  /*5270*/  LOP3.LUT P0, RZ, R105, 0x8, RZ, 0xc0, !PT ;  /* 0x0000000869ff7812 */ /* 0x000ff0000780c0ff */
[C---:B------:R-:W5:Y:S05]  /*5280*/  DMMA.8x8x4 R44, R80.reuse, R76, R44 ;  /* 0x0000004c502c723f */ /* 0x040f6a000000002c */
[----:B---3--:R3:W-:Y:S01]  /*5290*/  LDGSTS.E.LTC128B.64 [R127+0xb180], desc[UR38][R136.64+0x180], P0 ;  /* 0x0b180180887f7fae */ /* 0x0087e200081a1626 */
[-C--:B------:R-:W-:Y:S04]  /*52a0*/  ISETP.GT.AND P0, PT, R119, R131.reuse, PT ;  /* 0x000000837700720c */ /* 0x080fe80003f04270 */
[----:B------:R-:W-:Y:S01]  /*52b0*/  SEL R133, RZ, 0x1, P0 ;  /* 0x00000001ff857807 */ /* 0x000fe20000000000 */
[----:B------:R-:W0:Y:S01]  /*52c0*/  LDGDEPBAR ;  /* 0x00000000000079af */ /* 0x000e220000000000 */
[-C--:B------:R-:W-:Y:S04]  /*52d0*/  ISETP.GT.AND P0, PT, R118, R131.reuse, PT ;  /* 0x000000837600720c */ /* 0x080fe80003f04270 */
[-C--:B------:R-:W5:Y:S01]  /*52e0*/  DMMA.8x8x4 R48, R80, R78.reuse, R48 ;  /* 0x0000004e5030723f */ /* 0x080f620000000030 */
[----:B------:R-:W-:Y:S02]  /*52f0*/  SEL R132, RZ, 0x1, P0 ;  /* 0x00000001ff847807 */ /* 0x000fe40000000000 */
[----:B------:R-:W-:Y:S04]  /*5300*/  ISETP.GT.AND P0, PT, R117, R131, PT ;  /* 0x000000837500720c */ /* 0x000fe80003f04270 */
[----:B------:R-:W-:Y:S02]  /*5310*/  SEL R105, RZ, 0x1, P0 ;  /* 0x00000001ff697807 */ /* 0x000fe40000000000 */
[-C--:B------:R-:W-:Y:S01]  /*5320*/  ISETP.GT.AND P0, PT, R120, R104.reuse, PT ;  /* 0x000000687800720c */ /* 0x080fe20003f04270 */
[----:B------:R-:W-:Y:S06]  /*5330*/  DEPBAR.LE SB5, 0xc ;  /* 0x0000d3000000791a */ /* 0x000fec0000000000 */
[C---:B------:R-:W5:Y:S01]  /*5340*/  DMMA.8x8x4 R52, R82.reuse, R78, R52 ;  /* 0x0000004e5234723f */ /* 0x040f620000000034 */
[----:B------:R-:W-:Y:S03]  /*5350*/  SEL R135, RZ, 0x1, P0 ;  /* 0x00000001ff877807 */ /* 0x000fe60000000000 */
[-C--:B------:R-:W-:Y:S01]  /*5360*/  ISETP.GT.AND P0, PT, R119, R104.reuse, PT ;  /* 0x000000687700720c */ /* 0x080fe20003f04270 */
[----:B---3--:R-:W-:Y:S01]  /*5370*/  IMAD.U32 R136, RZ, RZ, UR18 ;  /* 0x00000012ff887e24 */ /* 0x008fe2000f8e00ff */
[----:B------:R-:W-:Y:S01]  /*5380*/  SEL R137, RZ, 0x8, P2 ;  /* 0x00000008ff897807 */ /* 0x000fe20001000000 */
[----:B------:R-:W-:Y:S04]  /*5390*/  DEPBAR.LE SB0, 0x3 ;  /* 0x000080c00000791a */ /* 0x000fe80000000000 */
[----:B------:R-:W-:Y:S05]  /*53a0*/  IMAD.U32 R127, RZ, RZ, UR18 ;  /* 0x00000012ff7f7e24 */ /* 0x000fea000f8e00ff */
[C---:B------:R3:W5:Y:S01]  /*53b0*/  DMMA.8x8x4 R56, R82.reuse, R76, R56 ;  /* 0x0000004c5238723f */ /* 0x0407620000000038 */
[----:B------:R-:W-:Y:S03]  /*53c0*/  BAR.SYNC.DEFER_BLOCKING 0x0 ;  /* 0x0000000000007b1d */ /* 0x000fe60000010000 */
[----:B------:R-:W-:Y:S02]  /*53d0*/  SEL R134, RZ, 0x1, P0 ;  /* 0x00000001ff867807 */ /* 0x000fe40000000000 */
[-C--:B------:R-:W-:Y:S04]  /*53e0*/  ISETP.GT.AND P0, PT, R118, R104.reuse, PT ;  /* 0x000000687600720c */ /* 0x080fe80003f04270 */
[----:B------:R-:W-:Y:S02]  /*53f0*/  SEL R128, RZ, 0x1, P0 ;  /* 0x00000001ff807807 */ /* 0x000fe40000000000 */
[----:B------:R-:W-:Y:S04]  /*5400*/  ISETP.GT.AND P0, PT, R117, R104, PT ;  /* 0x000000687500720c */ /* 0x000fe80003f04270 */
[C---:B------:R-:W5:Y:S01]  /*5410*/  DMMA.8x8x4 R60, R82.reuse, R74, R60 ;  /* 0x0000004a523c723f */ /* 0x040f62000000003c */
[----:B------:R-:W-:Y:S02]  /*5420*/  SEL R126, RZ, 0x1, P0 ;  /* 0x00000001ff7e7807 */ /* 0x000fe40000000000 */
[----:B------:R-:W-:Y:S04]  /*5430*/  ISETP.LT.AND P0, PT, R114, UR16, !P2 ;  /* 0x0000001072007c0c */ /* 0x000fe8000d701270 */
[----:B------:R-:W-:Y:S01]  /*5440*/  SEL R138, RZ, 0x1, !P0 ;  /* 0x00000001ff8a7807 */ /* 0x000fe20004000000 */
[----:B-1----:R1:W1:Y:S01]  /*5450*/  LDS.128 R68, [R121+UR25] ;  /* 0x0000001979447984 */ /* 0x0022620008000c00 */
[----:B------:R-:W-:Y:S04]  /*5460*/  LOP3.LUT P0, RZ, R136, 0xff, R133, 0xc8, !PT ;  /* 0x000000ff88ff7812 */ /* 0x000fe8000780c885 */
[----:B------:R-:W-:Y:S03]  /*5470*/  SEL R133, RZ, 0x2, !P0 ;  /* 0x00000002ff857807 */ /* 0x000fe60004000000 */
[----:B---3--:R3:W5:Y:S01]  /*5480*/  DMMA.8x8x4 R64, R82, R72, R64 ;  /* 0x000000485240723f */ /* 0x0087620000000040 */
[----:B------:R1:W1:Y:S02]  /*5490*/  LDS.128 R76, [R3+UR25+0xa080] ;  /* 0x00a08019034c7984 */ /* 0x0002640008000c00 */
[----:B------:R-:W-:Y:S01]  /*54a0*/  LOP3.LUT P0, RZ, R127, 0xff, R132, 0xc8, !PT ;  /* 0x000000ff7fff7812 */ /* 0x000fe2000780c884 */
[----:B------:R-:W-:Y:S03]  /*54b0*/  IMAD.U32 R132, RZ, RZ, UR18 ;  /* 0x00000012ff847e24 */ /* 0x000fe6000f8e00ff */
[----:B------:R-:W-:Y:S02]  /*54c0*/  SEL R127, RZ, 0x4, !P0 ;  /* 0x00000004ff7f7807 */ /* 0x000fe40004000000 */
[----:B---3--:R3:W1:Y:S01]  /*54d0*/  LDS.128 R80, [R121+UR25+0x80] ;  /* 0x0000801979507984 */ /* 0x0086620008000c00 */
[----:B------:R-:W-:Y:S01]  /*54e0*/  LOP3.LUT P0, RZ, R132, 0xff, R105, 0xc8, !PT ;  /* 0x000000ff84ff7812 */ /* 0x000fe2000780c869 */
[----:B------:R-:W-:-:S05]  /*54f0*/  DEPBAR.LE SB5, 0xc ;  /* 0x0000d3000000791a */ /* 0x000fca0000000000 */
[C---:B------:R3:W5:Y:S01]  /*5500*/  DMMA.8x8x4 R4, R94.reuse, R84, R4 ;  /* 0x000000545e04723f */ /* 0x0407620000000004 */
[----:B------:R-:W-:Y:S03]  /*5510*/  SEL R105, RZ, 0x8, !P0 ;  /* 0x00000008ff697807 */ /* 0x000fe60004000000 */
[----:B------:R-:W-:Y:S01]  /*5520*/  LOP3.LUT P0, RZ, R132, 0xff, R135, 0xc8, !PT ;  /* 0x000000ff84ff7812 */ /* 0x000fe2000780c887 */
[----:B------:R3:W1:Y:S03]  /*5530*/  LDS.128 R72, [R3+UR25+0xa000] ;  /* 0x00a0001903487984 */ /* 0x0006660008000c00 */
[----:B------:R-:W-:Y:S02]  /*5540*/  SEL R132, RZ, 0x100, !P0 ;  /* 0x00000100ff847807 */ /* 0x000fe40004000000 */
[----:B------:R-:W-:Y:S02]  /*5550*/  PLOP3.LUT P0, PT, PT, PT, UP2, 0x40, 0x4 ;  /* 0x000000000004781c */ /* 0x000fe40003f0e828 */
[----:B------:R-:W-:Y:S02]  /*5560*/  SEL R135, RZ, 0x1, !P1 ;  /* 0x00000001ff877807 */ /* 0x000fe40004800000 */
[----:B------:R-:W-:Y:S02]  /*5570*/  ISETP.LE.OR P0, PT, R131, R119, P0 ;  /* 0x000000778300720c */ /* 0x000fe40000703670 */
[C---:B------:R3:W5:Y:S04]  /*5580*/  DMMA.8x8x4 R8, R94.reuse, R86, R8 ;  /* 0x000000565e08723f */ /* 0x0407680000000008 */
[----:B------:R-:W-:Y:S02]  /*5590*/  SEL R133, R133, RZ, P0 ;  /* 0x000000ff85857207 */ /* 0x000fe40000000000 */
[----:B------:R-:W-:Y:S02]  /*55a0*/  PLOP3.LUT P0, PT, PT, PT, UP2, 0x40, 0x4 ;  /* 0x000000000004781c */ /* 0x000fe40003f0e828 */
[----:B------:R-:W-:Y:S02]  /*55b0*/  SEL R133, R133, RZ, !P5 ;  /* 0x000000ff85857207 */ /* 0x000fe40006800000 */
[----:B------:R-:W-:Y:S02]  /*55c0*/  ISETP.LE.OR P0, PT, R131, R118, P0 ;  /* 0x000000768300720c */ /* 0x000fe40000703670 */
[----:B------:R-:W-:Y:S02]  /*55d0*/  ISETP.GE.AND P5, PT, R113, UR16, PT ;  /* 0x0000001071007c0c */ /* 0x000fe4000bfa6270 */
[----:B------:R-:W-:Y:S02]  /*55e0*/  SEL R127, R127, RZ, P0 ;  /* 0x000000ff7f7f7207 */ /* 0x000fe40000000000 */
[C---:B------:R3:W5:Y:S01]  /*55f0*/  DMMA.8x8x4 R12, R94.reuse, R88, R12 ;  /* 0x000000585e0c723f */ /* 0x040762000000000c */
[----:B------:R-:W-:Y:S03]  /*5600*/  PLOP3.LUT P0, PT, PT, PT, UP2, 0x40, 0x4 ;  /* 0x000000000004781c */ /* 0x000fe60003f0e828 */
[----:B------:R-:W-:Y:S02]  /*5610*/  SEL R127, R127, RZ, !P4 ;  /* 0x000000ff7f7f7207 */ /* 0x000fe40006000000 */
[----:B------:R-:W-:Y:S02]  /*5620*/  ISETP.LE.OR P0, PT, R131, R117, P0 ;  /* 0x000000758300720c */ /* 0x000fe40000703670 */
[----:B------:R-:W-:Y:S02]  /*5630*/  ISETP.GE.AND P4, PT, R112, UR16, PT ;  /* 0x0000001070007c0c */ /* 0x000fe4000bf86270 */
[----:B------:R-:W-:Y:S02]  /*5640*/  SEL R105, R105, RZ, P0 ;  /* 0x000000ff69697207 */ /* 0x000fe40000000000 */
[----:B------:R-:W-:Y:S02]  /*5650*/  PLOP3.LUT P0, PT, PT, PT, UP2, 0x40, 0x4 ;  /* 0x000000000004781c */ /* 0x000fe40003f0e828 */
[----:B------:R-:W-:Y:S02]  /*5660*/  SEL R105, R105, RZ, !P3 ;  /* 0x000000ff69697207 */ /* 0x000fe40005800000 */
[-C--:B------:R3:W5:Y:S03]  /*5670*/  DMMA.8x8x4 R16, R94, R90.reuse, R16 ;  /* 0x0000005a5e10723f */ /* 0x0807660000000010 */
[C---:B------:R-:W-:Y:S02]  /*5680*/  ISETP.LE.OR P0, PT, R104.reuse, R120, P0 ;  /* 0x000000786800720c */ /* 0x040fe40000703670 */
[----:B------:R-:W-:Y:S02]  /*5690*/  ISETP.GE.AND P3, PT, R104, UR34, PT ;  /* 0x0000002268007c0c */ /* 0x000fe4000bf66270 */
[----:B------:R-:W-:Y:S02]  /*56a0*/  SEL R132, R132, RZ, P0 ;  /* 0x000000ff84847207 */ /* 0x000fe40000000000 */
[----:B------:R-:W-:Y:S02]  /*56b0*/  ISETP.GE.AND P0, PT, R131, UR34, PT ;  /* 0x0000002283007c0c */ /* 0x000fe4000bf06270 */
[----:B------:R-:W-:Y:S01]  /*56c0*/  SEL R132, R132, RZ, !P6 ;  /* 0x000000ff84847207 */ /* 0x000fe20007000000 */
[----:B------:R-:W-:Y:S04]  /*56d0*/  DEPBAR.LE SB5, 0xc ;  /* 0x0000d3000000791a */ /* 0x000fe80000000000 */
[C---:B------:R3:W5:Y:S04]  /*56e0*/  DMMA.8x8x4 R20, R92.reuse, R90, R20 ;  /* 0x0000005a5c14723f */ /* 0x0407680000000014 */
[----:B------:R-:W-:Y:S02]  /*56f0*/  SEL R136, R133, RZ, !P0 ;  /* 0x000000ff85887207 */ /* 0x000fe40004000000 */
[----:B------:R-:W-:Y:S02]  /*5700*/  SEL R127, R127, RZ, !P0 ;  /* 0x000000ff7f7f7207 */ /* 0x000fe40004000000 */
[----:B------:R-:W-:Y:S02]  /*5710*/  SEL R105, R105, RZ, !P0 ;  /* 0x000000ff69697207 */ /* 0x000fe40004000000 */
[----:B------:R-:W-:Y:S02]  /*5720*/  IADD3 R136, PT, PT, R127, R136, R135 ;  /* 0x000000887f887210 */ /* 0x000fe40007ffe087 */
[----:B------:R-:W-:Y:S02]  /*5730*/  SEL R132, R132, RZ, !P3 ;  /* 0x000000ff84847207 */ /* 0x000fe40005800000 */
[----:B------:R-:W-:Y:S02]  /*5740*/  SEL R127, RZ, 0x2, P2 ;  /* 0x00000002ff7f7807 */ /* 0x000fe40001000000 */
[C---:B------:R3:W5:Y:S01]  /*5750*/  DMMA.8x8x4 R24, R92.reuse, R88, R24 ;  /* 0x000000585c18723f */ /* 0x0407620000000018 */
[----:B------:R-:W-:Y:S03]  /*5760*/  SEL R135, RZ, 0x200, P2 ;  /* 0x00000200ff877807 */ /* 0x000fe60001000000 */
[----:B------:R-:W-:Y:S02]  /*5770*/  IADD3 R132, PT, PT, R132, R105, R136 ;  /* 0x0000006984847210 */ /* 0x000fe40007ffe088 */
[----:B------:R-:W-:Y:S02]  /*5780*/  SEL R105, RZ, 0x4, P2 ;  /* 0x00000004ff697807 */ /* 0x000fe40001000000 */
[----:B------:R-:W-:Y:S02]  /*5790*/  SEL R127, R127, RZ, !P5 ;  /* 0x000000ff7f7f7207 */ /* 0x000fe40006800000 */
[----:B------:R-:W-:Y:S02]  /*57a0*/  SEL R105, R105, RZ, !P4 ;  /* 0x000000ff69697207 */ /* 0x000fe40006000000 */
[----:B------:R-:W-:Y:S02]  /*57b0*/  SEL R136, RZ, 0x100, P2 ;  /* 0x00000100ff887807 */ /* 0x000fe40001000000 */
[----:B------:R-:W-:Y:S01]  /*57c0*/  IADD3 R138, PT, PT, R105, R127, R138 ;  /* 0x0000007f698a7210 */ /* 0x000fe20007ffe08a */
[----:B------:R-:W-:Y:S01]  /*57d0*/  IMAD.U32 R105, RZ, RZ, UR18 ;  /* 0x00000012ff697e24 */ /* 0x000fe2000f8e00ff */
[C---:B------:R3:W5:Y:S01]  /*57e0*/  DMMA.8x8x4 R28, R92.reuse, R86, R28 ;  /* 0x000000565c1c723f */ /* 0x040762000000001c */
[----:B------:R-:W-:Y:S03]  /*57f0*/  IMAD.U32 R127, RZ, RZ, UR18 ;  /* 0x00000012ff7f7e24 */ /* 0x000fe6000f8e00ff */
[C---:B------:R-:W-:Y:S02]  /*5800*/  LOP3.LUT P0, RZ, R105.reuse, 0xff, R128, 0xc8, !PT ;  /* 0x000000ff69ff7812 */ /* 0x040fe4000780c880 */
[----:B------:R-:W-:Y:S02]  /*5810*/  LOP3.LUT P5, RZ, R105, 0xff, R126, 0xc8, !PT ;  /* 0x000000ff69ff7812 */ /* 0x000fe400078ac87e */
[----:B------:R-:W-:Y:S02]  /*5820*/  SEL R105, RZ, 0x400, !P0 ;  /* 0x00000400ff697807 */ /* 0x000fe40004000000 */
[----:B------:R-:W-:Y:S02]  /*5830*/  PLOP3.LUT P0, PT, PT, PT, UP2, 0x40, 0x4 ;  /* 0x000000000004781c */ /* 0x000fe40003f0e828 */
[----:B------:R-:W-:Y:S02]  /*5840*/  LOP3.LUT P1, RZ, R127, 0xff, R134, 0xc8, !PT ;  /* 0x000000ff7fff7812 */ /* 0x000fe4000782c886 */
[C---:B------:R-:W-:Y:S02]  /*5850*/  ISETP.LE.OR P4, PT, R104.reuse, R119, P0 ;  /* 0x000000776800720c */ /* 0x040fe40000783670 */
[-C--:B------:R3:W5:Y:S01]  /*5860*/  DMMA.8x8x4 R32, R92, R84.reuse, R32 ;  /* 0x000000545c20723f */ /* 0x0807620000000020 */
[----:B------:R-:W-:Y:S03]  /*5870*/  PLOP3.LUT P0, PT, PT, PT, UP2, 0x40, 0x4 ;  /* 0x000000000004781c */ /* 0x000fe60003f0e828 */
[----:B------:R-:W-:Y:S02]  /*5880*/  SEL R134, RZ, 0x400, P2 ;  /* 0x00000400ff867807 */ /* 0x000fe40001000000 */
[----:B------:R-:W-:Y:S02]  /*5890*/  SEL R133, RZ, 0x800, P2 ;  /* 0x00000800ff857807 */ /* 0x000fe40001000000 */
[C---:B------:R-:W-:Y:S02]  /*58a0*/  ISETP.LE.OR P2, PT, R104.reuse, R118, P0 ;  /* 0x000000766800720c */ /* 0x040fe40000743670 */
[----:B------:R-:W-:Y:S01]  /*58b0*/  PLOP3.LUT P0, PT, PT, PT, UP2, 0x40, 0x4 ;  /* 0x000000000004781c */ /* 0x000fe20003f0e828 */
[----:B------:R-:W-:Y:S05]  /*58c0*/  DEPBAR.LE SB5, 0xc ;  /* 0x0000d3000000791a */ /* 0x000fea0000000000 */
[C---:B--2---:R3:W5:Y:S01]  /*58d0*/  DMMA.8x8x4 R36, R98.reuse, R84, R36 ;  /* 0x000000546224723f */ /* 0x0447620000000024 */
[----:B------:R-:W-:Y:S03]  /*58e0*/  SEL R126, RZ, 0x200, !P1 ;  /* 0x00000200ff7e7807 */ /* 0x000fe60004800000 */
[----:B------:R-:W-:Y:S02]  /*58f0*/  ISETP.LE.OR P1, PT, R104, R117, P0 ;  /* 0x000000756800720c */ /* 0x000fe40000723670 */
[----:B------:R-:W-:Y:S02]  /*5900*/  SEL R104, RZ, 0x800, !P5 ;  /* 0x00000800ff687807 */ /* 0x000fe40006800000 */
[----:B------:R-:W-:Y:S02]  /*5910*/  ISETP.GE.AND P5, PT, R124, UR17, PT ;  /* 0x000000117c007c0c */ /* 0x000fe4000bfa6270 */
[----:B------:R-:W-:Y:S02]  /*5920*/  SEL R126, R126, RZ, P4 ;  /* 0x000000ff7e7e7207 */ /* 0x000fe40002000000 */
[----:B------:R-:W-:Y:S02]  /*5930*/  SEL R104, R104, RZ, P1 ;  /* 0x000000ff68687207 */ /* 0x000fe40000800000 */
[----:B------:R-:W-:Y:S02]  /*5940*/  SEL R105, R105, RZ, P2 ;  /* 0x000000ff69697207 */ /* 0x000fe40001000000 */
[----:B------:R-:W-:Y:S01]  /*5950*/  ISETP.GE.AND P4, PT, R123, UR17, PT ;  /* 0x000000117b007c0c */ /* 0x000fe2000bf86270 */
[C---:B------:R3:W5:Y:S03]  /*5960*/  DMMA.8x8x4 R40, R98.reuse, R86, R40 ;  /* 0x000000566228723f */ /* 0x0407660000000028 */
[----:B------:R-:W-:Y:S02]  /*5970*/  ISETP.GE.AND P2, PT, R122, UR17, PT ;  /* 0x000000117a007c0c */ /* 0x000fe4000bf46270 */
[----:B------:R-:W-:Y:S02]  /*5980*/  SEL R104, R104, RZ, !P5 ;  /* 0x000000ff68687207 */ /* 0x000fe40006800000 */
[----:B------:R-:W-:Y:S02]  /*5990*/  SEL R105, R105, RZ, !P4 ;  /* 0x000000ff69697207 */ /* 0x000fe40006000000 */
[----:B------:R-:W-:Y:S02]  /*59a0*/  ISETP.GE.AND P5, PT, R111, UR16, PT ;  /* 0x000000106f007c0c */ /* 0x000fe4000bfa6270 */
[----:B------:R-:W-:Y:S02]  /*59b0*/  ISETP.GE.AND P4, PT, R110, UR16, PT ;  /* 0x000000106e007c0c */ /* 0x000fe4000bf86270 */
[----:B------:R-:W-:Y:S02]  /*59c0*/  SEL R137, R137, RZ, !P5 ;  /* 0x000000ff89897207 */ /* 0x000fe40006800000 */
[----:B------:R-:W-:Y:S01]  /*59d0*/  ISETP.GE.AND P5, PT, R109, UR16, PT ;  /* 0x000000106d007c0c */ /* 0x000fe2000bfa6270 */
[C---:B------:R3:W5:Y:S04]  /*59e0*/  DMMA.8x8x4 R44, R98.reuse, R88, R44 ;  /* 0x00000058622c723f */ /* 0x040768000000002c */
[----:B------:R-:W-:Y:S02]  /*59f0*/  SEL R136, R136, RZ, !P4 ;  /* 0x000000ff88887207 */ /* 0x000fe40006000000 */
[----:B------:R-:W-:Y:S02]  /*5a00*/  SEL R126, R126, RZ, !P2 ;  /* 0x000000ff7e7e7207 */ /* 0x000fe40005000000 */
[----:B------:R-:W-:Y:S02]  /*5a10*/  ISETP.GE.AND P4, PT, R108, UR16, PT ;  /* 0x000000106c007c0c */ /* 0x000fe4000bf86270 */
[----:B------:R-:W-:Y:S02]  /*5a20*/  SEL R135, R135, RZ, !P5 ;  /* 0x000000ff87877207 */ /* 0x000fe40006800000 */
[----:B------:R-:W-:Y:S02]  /*5a30*/  SEL R126, R126, RZ, !P3 ;  /* 0x000000ff7e7e7207 */ /* 0x000fe40005800000 */
[----:B------:R-:W-:Y:S02]  /*5a40*/  SEL R105, R105, RZ, !P3 ;  /* 0x000000ff69697207 */ /* 0x000fe40005800000 */
[-C--:B------:R3:W5:Y:S03]  /*5a50*/  DMMA.8x8x4 R48, R98, R90.reuse, R48 ;  /* 0x0000005a6230723f */ /* 0x0807660000000030 */
[----:B------:R-:W-:Y:S02]  /*5a60*/  ISETP.GE.AND P5, PT, R107, UR16, PT ;  /* 0x000000106b007c0c */ /* 0x000fe4000bfa6270 */
[----:B------:R-:W-:Y:S02]  /*5a70*/  IADD3 R136, PT, PT, R136, R137, R138 ;  /* 0x0000008988887210 */ /* 0x000fe40007ffe08a */
[----:B------:R-:W-:Y:S02]  /*5a80*/  SEL R134, R134, RZ, !P4 ;  /* 0x000000ff86867207 */ /* 0x000fe40006000000 */
[----:B------:R-:W-:Y:S02]  /*5a90*/  SEL R104, R104, RZ, !P3 ;  /* 0x000000ff68687207 */ /* 0x000fe40005800000 */
[----:B------:R-:W-:Y:S01]  /*5aa0*/  IADD3 R105, PT, PT, R105, R126, R132 ;  /* 0x0000007e69697210 */ /* 0x000fe20007ffe084 */
[----:B------:R-:W-:Y:S04]  /*5ab0*/  DEPBAR.LE SB5, 0xc ;  /* 0x0000d3000000791a */ /* 0x000fe80000000000 */
[C---:B------:R3:W5:Y:S04]  /*5ac0*/  DMMA.8x8x4 R52, R96.reuse, R90, R52 ;  /* 0x0000005a6034723f */ /* 0x0407680000000034 */
[----:B------:R-:W-:Y:S01]  /*5ad0*/  IADD3 R134, PT, PT, R134, R135, R136 ;  /* 0x0000008786867210 */ /* 0x000fe20007ffe088 */
[----:B------:R-:W-:Y:S01]  /*5ae0*/  IMAD.IADD R105, R105, 0x1, R104 ;  /* 0x0000000169697824 */ /* 0x000fe200078e0268 */
[----:B------:R-:W-:Y:S02]  /*5af0*/  SEL R133, R133, RZ, !P5 ;  /* 0x000000ff85857207 */ /* 0x000fe40006800000 */
[----:B------:R-:W-:Y:S01]  /*5b00*/  IADD3 R128, P0, PT, R140, UR10, RZ ;  /* 0x0000000a8c807c10 */ /* 0x000fe2000ff1e0ff */
[----:B------:R-:W-:Y:S02]  /*5b10*/  IMAD.MOV.U32 R126, RZ, RZ, R131 ;  /* 0x000000ffff7e7224 */ /* 0x000fe400078e0083 */
[----:B------:R-:W-:Y:S01]  /*5b20*/  IMAD.IADD R133, R134, 0x1, R133 ;  /* 0x0000000186857824 */ /* 0x000fe200078e0285 */
[----:B------:R-:W-:Y:S02]  /*5b30*/  IADD3.X R127, PT, PT, R141, UR11, RZ, P0, !PT ;  /* 0x0000000b8d7f7c10 */ /* 0x000fe400087fe4ff */
[----:B------:R-:W-:Y:S02]  /*5b40*/  ISETP.NE.AND P0, PT, RZ, UR22, PT ;  /* 0x00000016ff007c0c */ /* 0x000fe4000bf05270 */
[C---:B------:R3:W5:Y:S04]  /*5b50*/  DMMA.8x8x4 R56, R96.reuse, R88, R56 ;  /* 0x000000586038723f */ /* 0x0407680000000038 */
[----:B------:R-:W-:Y:S02]  /*5b60*/  SEL R104, R133, RZ, P0 ;  /* 0x000000ff85687207 */ /* 0x000fe40000000000 */
[----:B------:R-:W-:Y:S10]  /*5b70*/  SEL R105, R105, RZ, P0 ;  /* 0x000000ff69697207 */ /* 0x000ff40000000000 */
[C---:B------:R3:W5:Y:S11]  /*5b80*/  DMMA.8x8x4 R60, R96.reuse, R86, R60 ;  /* 0x00000056603c723f */ /* 0x040776000000003c */
[----:B------:R-:W-:Y:S05]  /*5b90*/  @!UPT UIADD3 URZ, UPT, UPT, URZ, URZ, URZ ;  /* 0x000000fffffff290 */ /* 0x000fea000fffe0ff */
[----:B------:R3:W5:Y:S01]  /*5ba0*/  DMMA.8x8x4 R64, R96, R84, R64 ;  /* 0x000000546040723f */ /* 0x0007620000000040 */
[----:B------:R-:W-:Y:S03]  /*5bb0*/  @!UPT UIADD3 URZ, UPT, UPT, URZ, URZ, URZ ;  /* 0x000000fffffff290 */ /* 0x000fe6000fffe0ff */
[----:B------:R-:W-:Y:S11]  /*5bc0*/  BRA.U UP0, `(.L_x_4) ;  /* 0xffffffe900a07547 */ /* 0x000ff6000b83ffff */
.L_x_3:
[----:B------:R-:W0:Y:S01]  /*5bd0*/  LDGDEPBAR ;  /* 0x00000000000079af */ /* 0x000e220000000000 */
[----:B------:R-:W2:Y:S03]  /*5be0*/  LDCU.64 UR4, c[0x0][0x450] ;  /* 0x00008a00ff0477ac */ /* 0x000ea60008000a00 */
[----:B------:R-:W0:Y:S01]  /*5bf0*/  LDGDEPBAR ;  /* 0x00000000000079af */ /* 0x000e220000000000 */
[----:B--2---:R-:W-:-:S04]  /*5c00*/  UISETP.NE.U32.AND UP0, UPT, UR4, URZ, UPT ;  /* 0x000000ff0400728c */ /* 0x004fc8000bf05070 */
[----:B------:R-:W-:Y:S01]  /*5c10*/  UISETP.NE.AND.EX UP0, UPT, UR5, URZ, UPT, UP0 ;  /* 0x000000ff0500728c */ /* 0x000fe2000bf05300 */
[----:B------:R-:W-:-:S04]  /*5c20*/  DEPBAR.LE SB0, 0x0 ;  /* 0x000080000000791a */ /* 0x000fc80000000000 */
[----:B------:R-:W-:Y:S06]  /*5c30*/  BAR.SYNC.DEFER_BLOCKING 0x0 ;  /* 0x0000000000007b1d */ /* 0x000fec0000010000 */
[----:B------:R-:W-:Y:S05]  /*5c40*/  BRA.U !UP0, `(.L_x_5) ;  /* 0x00000001081c7547 */ /* 0x000fea000b800000 */
[----:B-1----:R-:W1:Y:S02]  /*5c50*/  LDC.64 R74, c[0x0][0x450] ;  /* 0x00011400ff4a7b82 */ /* 0x002e640000000a00 */
[----:B-1----:R-:W2:Y:S02]  /*5c60*/  LDG.E.64 R74, desc[UR38][R74.64] ;  /* 0x000000264a4a7981 */ /* 0x002ea4000c1e1b00 */
[----:B--2---:R-:W-:-:S04]  /*5c70*/  ISETP.NE.U32.AND P0, PT, R74, RZ, PT ;  /* 0x000000ff4a00720c */ /* 0x004fc80003f05070 */
[----:B------:R-:W-:-:S13]  /*5c80*/  ISETP.NE.AND.EX P0, PT, R75, RZ, PT, P0 ;  /* 0x000000ff4b00720c */ /* 0x000fda0003f05300 */
[----:B------:R-:W-:Y:S05]  /*5c90*/  @!P0 BRA `(.L_x_5) ;  /* 0x0000000000088947 */ /* 0x000fea0003800000 */
[----:B------:R-:W4:Y:S01]  /*5ca0*/  LD.E.64 R74, desc[UR38][R74.64] ;  /* 0x000000264a4a7980 */ /* 0x000f22000c101b00 */
[----:B------:R-:W-:Y:S05]  /*5cb0*/  BRA `(.L_x_6) ;  /* 0x0000000000287947 */ /* 0x000fea0003800000 */
.L_x_5:
[----:B------:R-:W2:Y:S02]  /*5cc0*/  LDCU.64 UR4, c[0x0][0x440] ;  /* 0x00008800ff0477ac */ /* 0x000ea40008000a00 */
[----:B--2---:R-:W-:-:S04]  /*5cd0*/  UISETP.NE.U32.AND UP0, UPT, UR4, URZ, UPT ;  /* 0x000000ff0400728c */ /* 0x004fc8000bf05070 */
[----:B------:R-:W-:-:S09]  /*5ce0*/  UISETP.NE.AND.EX UP0, UPT, UR5, URZ, UPT, UP0 ;  /* 0x000000ff0500728c */ /* 0x000fd2000bf05300 */
[----:B------:R-:W-:Y:S05]  /*5cf0*/  BRA.U !UP0, `(.L_x_7) ;  /* 0x00000001080c7547 */ /* 0x000fea000b800000 */
[----:B-1----:R-:W1:Y:S02]  /*5d00*/  LDC.64 R74, c[0x0][0x440] ;  /* 0x00011000ff4a7b82 */ /* 0x002e640000000a00 */
[----:B-1----:R-:W4:Y:S01]  /*5d10*/  LDG.E.64 R74, desc[UR38][R74.64] ;  /* 0x000000264a4a7981 */ /* 0x002f22000c1e1b00 */
[----:B------:R-:W-:Y:S05]  /*5d20*/  BRA `(.L_x_6) ;  /* 0x00000000000c7947 */ /* 0x000fea0003800000 */
.L_x_7:
[----:B------:R-:W1:Y:S02]  /*5d30*/  LDCU.64 UR4, c[0x0][0x430] ;  /* 0x00008600ff0477ac */ /* 0x000e640008000a00 */
[----:B-1----:R-:W-:Y:S02]  /*5d40*/  MOV R74, UR4 ;  /* 0x00000004004a7c02 */ /* 0x002fe40008000f00 */
[----:B------:R-:W-:-:S07]  /*5d50*/  MOV R75, UR5 ;  /* 0x00000005004b7c02 */ /* 0x000fce0008000f00 */
.L_x_6:
[----:B------:R-:W1:Y:S01]  /*5d60*/  LDCU.64 UR4, c[0x0][0x480] ;  /* 0x00009000ff0477ac */ /* 0x000e620008000a00 */
[----:B------:R-:W-:Y:S01]  /*5d70*/  MOV R0, 0xffffffff ;  /* 0xffffffff00007802 */ /* 0x000fe20000000f00 */
[----:B------:R-:W2:Y:S01]  /*5d80*/  LDCU.64 UR10, c[0x0][0x4a0] ;  /* 0x00009400ff0a77ac */ /* 0x000ea20008000a00 */
[----:B------:R-:W-:Y:S02]  /*5d90*/  UISETP.GT.AND UP0, UPT, UR19, 0x1, UPT ;  /* 0x000000011300788c */ /* 0x000fe4000bf04270 */
[----:B------:R-:W-:Y:S01]  /*5da0*/  UIMAD UR20, UR35, UR20, UR36 ;  /* 0x00000014231472a4 */ /* 0x000fe2000f8e0224 */
[----:B-1----:R-:W-:Y:S02]  /*5db0*/  MOV R2, UR4 ;  /* 0x0000000400027c02 */ /* 0x002fe40008000f00 */
[----:B---3--:R-:W-:Y:S01]  /*5dc0*/  MOV R3, UR5 ;  /* 0x0000000500037c02 */ /* 0x008fe20008000f00 */
[----:B--2---:R-:W-:-:S03]  /*5dd0*/  UIMAD.WIDE UR10, UR20, 0x4, UR10 ;  /* 0x00000004140a78a5 */ /* 0x004fc6000f8e020a */
[----:B------:R-:W-:Y:S09]  /*5de0*/  BRA.U UP0, `(.L_x_8) ;  /* 0x0000000100607547 */ /* 0x000ff2000b800000 */
[----:B------:R-:W-:-:S04]  /*5df0*/  UISETP.LT.U32.AND UP0, UPT, UR19, 0x2, UPT ;  /* 0x000000021300788c */ /* 0x000fc8000bf01070 */
[----:B------:R-:W-:-:S04]  /*5e00*/  USEL UR4, UR19, 0x2, UP0 ;  /* 0x0000000213047887 */ /* 0x000fc80008000000 */
[----:B------:R-:W-:-:S12]  /*5e10*/  USHF.L.U32 UR4, UR4, 0x2, URZ ;  /* 0x0000000204047899 */ /* 0x000fd800080006ff */
[----:B------:R-:W1:Y:S02]  /*5e20*/  LDCU UR4, c[0x2][UR4] ;  /* 0x00800000040477ac */ /* 0x000e640008000800 */
[----:B-1----:R-:W-:-:S10]  /*5e30*/  USHF.R.S32.HI UR5, URZ, 0x1f, UR4 ;  /* 0x0000001fff057899 */ /* 0x002fd40008011404 */
.L_x_23:
[----:B------:R-:W-:Y:S05]  /*5e40*/  BRXU UR4 -0x5e50                                                  (*"BRANCH_TARGETS .L_x_24,.L_x_25,.L_x_9"*) ;  /* 0xffffffa0046c7958 */ /* 0x000fea000b83ffff */
.L_x_25:
[----:B------:R-:W1:Y:S08]  /*5e50*/  LDC.64 R68, c[0x0][0x498] ;  /* 0x00012600ff447b82 */ /* 0x000e700000000a00 */
[----:B------:R-:W2:Y:S01]  /*5e60*/  LDC.64 R2, c[0x0][0x480] ;  /* 0x00012000ff027b82 */ /* 0x000ea20000000a00 */
[----:B-1----:R-:W-:-:S04]  /*5e70*/  IMAD.WIDE.U32 R70, R68, UR21, RZ ;  /* 0x0000001544467c25 */ /* 0x002fc8000f8e00ff */
[----:B------:R-:W-:Y:S01]  /*5e80*/  IMAD R68, R69, UR21, R71 ;  /* 0x0000001545447c24 */ /* 0x000fe2000f8e0247 */
[----:B--2---:R-:W-:-:S04]  /*5e90*/  LEA R2, P0, R70, R2, 0x3 ;  /* 0x0000000246027211 */ /* 0x004fc800078018ff */
[----:B------:R-:W-:Y:S01]  /*5ea0*/  LEA.HI.X R3, R70, R3, R68, 0x3, P0 ;  /* 0x0000000346037211 */ /* 0x000fe200000f1c44 */
[----:B------:R-:W-:Y:S08]  /*5eb0*/  BRA `(.L_x_9) ;  /* 0x0000000000787947 */ /* 0x000ff00003800000 */
.L_x_24:
[----:B------:R-:W1:Y:S01]  /*5ec0*/  LDC R68, c[0x0][0x394] ;  /* 0x0000e500ff447b82 */ /* 0x000e620000000800 */
[----:B------:R-:W-:Y:S01]  /*5ed0*/  BSSY.RECONVERGENT B0, `(.L_x_10) ;  /* 0x0000008000007945 */ /* 0x000fe20003800200 */
[----:B-1----:R-:W-:-:S04]  /*5ee0*/  ISETP.GE.AND P0, PT, R68, 0x2, PT ;  /* 0x000000024400780c */ /* 0x002fc80003f06270 */
[----:B------:R-:W-:-:S13]  /*5ef0*/  ISETP.NE.OR P0, PT, R103, RZ, !P0 ;  /* 0x000000ff6700720c */ /* 0x000fda0004705670 */
[----:B------:R-:W-:Y:S05]  /*5f00*/  @P0 BRA `(.L_x_11) ;  /* 0x0000000000100947 */ /* 0x000fea0003800000 */
[----:B------:R-:W-:Y:S02]  /*5f10*/  MOV R68, UR10 ;  /* 0x0000000a00447c02 */ /* 0x000fe40008000f00 */
[----:B------:R-:W-:-:S05]  /*5f20*/  MOV R69, UR11 ;  /* 0x0000000b00457c02 */ /* 0x000fca0008000f00 */
[----:B------:R1:W2:Y:S04]  /*5f30*/  LDG.E.STRONG.GPU R0, desc[UR38][R68.64] ;  /* 0x0000002644007981 */ /* 0x0002a8000c1ef900 */
[----:B--2---:R-:W-:Y:S01]  /*5f40*/  CCTL.IVALL ;  /* 0x00000000ff00798f */ /* 0x004fe20002000000 */
.L_x_11:
[----:B------:R-:W-:Y:S05]  /*5f50*/  BSYNC.RECONVERGENT B0 ;  /* 0x0000000000007941 */ /* 0x000fea0003800200 */
.L_x_10:
[----:B------:R-:W-:Y:S05]  /*5f60*/  BRA `(.L_x_9) ;  /* 0x00000000004c7947 */ /* 0x000fea0003800000 */
.L_x_8:
[----:B------:R-:W-:Y:S01]  /*5f70*/  IMAD.MOV.U32 R69, RZ, RZ, -0x2 ;  /* 0xfffffffeff457424 */ /* 0x000fe200078e00ff */
[----:B------:R-:W-:-:S04]  /*5f80*/  MOV R68, UR19 ;  /* 0x0000001300447c02 */ /* 0x000fc80008000f00 */
[----:B------:R-:W-:-:S05]  /*5f90*/  VIADDMNMX.U32 R68, R69, R68, 0x2, PT ;  /* 0x0000000245447446 */ /* 0x000fca0003800044 */
[----:B------:R-:W-:-:S04]  /*5fa0*/  IMAD.SHL.U32 R68, R68, 0x4, RZ ;  /* 0x0000000444447824 */ /* 0x000fc800078e00ff */
[----:B------:R-:W1:Y:S02]  /*5fb0*/  LDC R70, c[0x2][R68+0xc] ;  /* 0x0080030044467b82 */ /* 0x000e640000000800 */
[----:B-1----:R-:W-:-:S04]  /*5fc0*/  SHF.R.S32.HI R71, RZ, 0x1f, R70 ;  /* 0x0000001fff477819 */ /* 0x002fc80000011446 */
.L_x_27:
[----:B------:R-:W-:Y:S05]  /*5fd0*/  BRX R70 -0x5fe0                                                   (*"BRANCH_TARGETS .L_x_28,.L_x_29,.L_x_9"*) ;  /* 0xffffffa046087949 */ /* 0x000fea000383ffff */
.L_x_29:
[----:B------:R-:W1:Y:S02]  /*5fe0*/  LDCU.64 UR4, c[0x0][0x480] ;  /* 0x00009000ff0477ac */ /* 0x000e640008000a00 */
[----:B-1----:R-:W-:-:S06]  /*5ff0*/  UIMAD.WIDE.U32 UR4, UR21, 0x8, UR4 ;  /* 0x00000008150478a5 */ /* 0x002fcc000f8e0004 */
[----:B------:R-:W-:Y:S02]  /*6000*/  MOV R2, UR4 ;  /* 0x0000000400027c02 */ /* 0x000fe40008000f00 */
[----:B------:R-:W-:-:S06]  /*6010*/  MOV R3, UR5 ;  /* 0x0000000500037c02 */ /* 0x000fcc0008000f00 */
[----:B------:R-:W4:Y:S01]  /*6020*/  LDG.E.64 R2, desc[UR38][R2.64] ;  /* 0x0000002602027981 */ /* 0x000f22000c1e1b00 */
[----:B------:R-:W-:Y:S05]  /*6030*/  BRA `(.L_x_9) ;  /* 0x0000000000187947 */ /* 0x000fea0003800000 */
.L_x_28:
[----:B------:R-:W1:Y:S08]  /*6040*/  LDC.64 R68, c[0x0][0x498] ;  /* 0x00012600ff447b82 */ /* 0x000e700000000a00 */
[----:B------:R-:W2:Y:S01]  /*6050*/  LDC.64 R2, c[0x0][0x480] ;  /* 0x00012000ff027b82 */ /* 0x000ea20000000a00 */
[----:B-1----:R-:W-:-:S04]  /*6060*/  IMAD.WIDE.U32 R70, R68, UR21, RZ ;  /* 0x0000001544467c25 */ /* 0x002fc8000f8e00ff */
[----:B------:R-:W-:Y:S01]  /*6070*/  IMAD R68, R69, UR21, R71 ;  /* 0x0000001545447c24 */ /* 0x000fe2000f8e0247 */
[----:B--2---:R-:W-:-:S04]  /*6080*/  LEA R2, P0, R70, R2, 0x3 ;  /* 0x0000000246027211 */ /* 0x004fc800078018ff */
[----:B------:R-:W-:-:S09]  /*6090*/  LEA.HI.X R3, R70, R3, R68, 0x3, P0 ;  /* 0x0000000346037211 */ /* 0x000fd200000f1c44 */
.L_x_9:
[----:B-1----:R-:W1:Y:S01]  /*60a0*/  LDC R69, c[0x0][0x394] ;  /* 0x0000e500ff457b82 */ /* 0x002e620000000800 */
[----:B------:R-:W-:Y:S01]  /*60b0*/  SHF.R.U32.HI R68, RZ, 0x1, R103 ;  /* 0x00000001ff447819 */ /* 0x000fe20000011667 */
[----:B------:R-:W2:Y:S01]  /*60c0*/  LDCU.64 UR4, c[0x0][0x3f0] ;  /* 0x00007e00ff0477ac */ /* 0x000ea20008000a00 */
[----:B------:R-:W-:Y:S01]  /*60d0*/  IMAD.U32 R72, RZ, RZ, UR36 ;  /* 0x00000024ff487e24 */ /* 0x000fe2000f8e00ff */
[----:B----4-:R-:W-:Y:S02]  /*60e0*/  ISETP.NE.U32.AND P0, PT, R2, RZ, PT ;  /* 0x000000ff0200720c */ /* 0x010fe40003f05070 */
[----:B------:R-:W-:Y:S01]  /*60f0*/  LOP3.LUT R68, R68, 0x1e0, RZ, 0xc0, !PT ;  /* 0x000001e044447812 */ /* 0x000fe200078ec0ff */
[----:B------:R-:W-:Y:S01]  /*6100*/  ULEA UR31, UR32, UR31, 0x1 ;  /* 0x0000001f201f7291 */ /* 0x000fe2000f8e08ff */
[----:B------:R-:W-:Y:S01]  /*6110*/  ISETP.NE.AND.EX P0, PT, R3, RZ, PT, P0 ;  /* 0x000000ff0300720c */ /* 0x000fe20003f05300 */
[----:B------:R-:W-:Y:S01]  /*6120*/  USHF.L.U32 UR30, UR30, 0x4, URZ ;  /* 0x000000041e1e7899 */ /* 0x000fe200080006ff */
[----:B------:R-:W-:Y:S01]  /*6130*/  LOP3.LUT R71, R68, 0x4, R115, 0xf8, !PT ;  /* 0x0000000444477812 */ /* 0x000fe200078ef873 */
[----:B------:R-:W-:Y:S01]  /*6140*/  USHF.L.U32 UR31, UR31, 0x3, URZ ;  /* 0x000000031f1f7899 */ /* 0x000fe200080006ff */
[----:B------:R-:W-:-:S02]  /*6150*/  LOP3.LUT R68, R103, 0x1f, RZ, 0xc0, !PT ;  /* 0x0000001f67447812 */ /* 0x000fc400078ec0ff */
[C---:B------:R-:W-:Y:S01]  /*6160*/  LOP3.LUT R70, R103.reuse, 0x3, RZ, 0xc0, !PT ;  /* 0x0000000367467812 */ /* 0x040fe200078ec0ff */
[----:B------:R-:W-:Y:S01]  /*6170*/  IMAD R72, R72, 0x40, R71 ;  /* 0x0000004048487824 */ /* 0x000fe200078e0247 */
[----:B------:R-:W-:Y:S01]  /*6180*/  SHF.R.U32.HI R73, RZ, 0x2, R68 ;  /* 0x00000002ff497819 */ /* 0x000fe20000011644 */
[----:B------:R-:W-:Y:S01]  /*6190*/  VIADD R71, R68, UR33 ;  /* 0x0000002144477c36 */ /* 0x000fe20008000000 */
[----:B------:R-:W-:Y:S01]  /*61a0*/  UIMAD UR30, UR31, 0x22, UR30 ;  /* 0x000000221f1e78a4 */ /* 0x000fe2000f8e021e */
[----:B------:R-:W-:Y:S01]  /*61b0*/  IMAD.SHL.U32 R68, R103, 0x8, RZ ;  /* 0x0000000867447824 */ /* 0x000fe200078e00ff */
[----:B------:R-:W-:Y:S01]  /*61c0*/  LOP3.LUT R115, R115, 0x7c, RZ, 0xc0, !PT ;  /* 0x0000007c73737812 */ /* 0x000fe200078ec0ff */
[C---:B------:R-:W-:Y:S01]  /*61d0*/  IMAD.WIDE R76, R71.reuse, 0x8, RZ ;  /* 0x00000008474c7825 */ /* 0x040fe200078e02ff */
[----:B------:R-:W-:Y:S02]  /*61e0*/  ISETP.GE.OR P4, PT, R71, UR17, !P0 ;  /* 0x0000001147007c0c */ /* 0x000fe4000c786670 */
[----:B-1----:R-:W-:Y:S01]  /*61f0*/  ISETP.GT.AND P1, PT, R69, 0x1, PT ;  /* 0x000000014500780c */ /* 0x002fe20003f24270 */
[----:B------:R-:W-:Y:S01]  /*6200*/  VIADD R71, R71, 0x20 ;  /* 0x0000002047477836 */ /* 0x000fe20000000000 */
[----:B------:R-:W-:Y:S01]  /*6210*/  LOP3.LUT R68, R68, 0xf8, RZ, 0xc0, !PT ;  /* 0x000000f844447812 */ /* 0x000fe200078ec0ff */
[----:B--2---:R-:W-:Y:S01]  /*6220*/  IMAD.WIDE.U32 R76, R72, UR4, R76 ;  /* 0x00000004484c7c25 */ /* 0x004fe2000f8e004c */
[----:B------:R-:W-:-:S02]  /*6230*/  ISETP.EQ.AND P2, PT, RZ, UR19, P1 ;  /* 0x00000013ff007c0c */ /* 0x000fc40008f42270 */
[----:B------:R-:W-:Y:S01]  /*6240*/  ISETP.GE.OR P5, PT, R71, UR17, !P0 ;  /* 0x0000001147007c0c */ /* 0x000fe2000c7a6670 */
[----:B------:R-:W-:Y:S01]  /*6250*/  IMAD R70, R73, 0x22, R70 ;  /* 0x0000002249467824 */ /* 0x000fe200078e0246 */
[----:B------:R-:W-:Y:S01]  /*6260*/  IADD3 R76, P0, PT, R2, R76, RZ ;  /* 0x0000004c024c7210 */ /* 0x000fe20007f1e0ff */
[----:B------:R-:W-:Y:S02]  /*6270*/  IMAD R2, R72, UR5, R77 ;  /* 0x0000000548027c24 */ /* 0x000fe4000f8e024d */
[----:B------:R-:W-:Y:S02]  /*6280*/  VIADD R70, R70, UR30 ;  /* 0x0000001e46467c36 */ /* 0x000fe40008000000 */
[----:B------:R-:W-:Y:S01]  /*6290*/  IMAD.X R77, R3, 0x1, R2, P0 ;  /* 0x00000001034d7824 */ /* 0x000fe200000e0602 */
[----:B------:R-:W-:Y:S01]  /*62a0*/  P2R R2, PR, RZ, 0x4 ;  /* 0x00000004ff027803 */ /* 0x000fe20000000000 */
[----:B------:R-:W-:Y:S01]  /*62b0*/  IMAD R68, R115, 0x220, R68 ;  /* 0x0000022073447824 */ /* 0x000fe200078e0244 */
[----:B------:R-:W-:Y:S01]  /*62c0*/  LEA R3, R70, UR6, 0x4 ;  /* 0x0000000646037c11 */ /* 0x000fe2000f8e20ff */
[----:B------:R-:W-:Y:S06]  /*62d0*/  @!P2 BRA `(.L_x_12) ;  /* 0x000000000068a947 */ /* 0x000fec0003800000 */
[----:B------:R-:W-:-:S13]  /*62e0*/  ISETP.NE.AND P0, PT, R0, UR21, PT ;  /* 0x0000001500007c0c */ /* 0x000fda000bf05270 */
[----:B------:R-:W-:Y:S06]  /*62f0*/  BAR.RED.AND.DEFER_BLOCKING 0x0, P0 ;  /* 0x0000000000007b1d */ /* 0x000fec0000014400 */
[----:B------:R-:W1:Y:S02]  /*6300*/  B2R.RESULT RZ, P0 ;  /* 0x0000000000ff731c */ /* 0x000e640000004000 */
[----:B-1----:R-:W-:Y:S05]  /*6310*/  @!P0 BRA `(.L_x_13) ;  /* 0x0000000000308947 */ /* 0x002fea0003800000 */
[----:B------:R-:W-:-:S13]  /*6320*/  ISETP.NE.AND P1, PT, R103, RZ, PT ;  /* 0x000000ff6700720c */ /* 0x000fda0003f25270 */
.L_x_15:
[----:B------:R-:W-:Y:S05]  /*6330*/  YIELD ;  /* 0x0000000000007946 */ /* 0x000fea0003800000 */
[----:B-1---5:R-:W-:Y:S05]  /*6340*/  @P1 BRA `(.L_x_14) ;  /* 0x0000000000101947 */ /* 0x022fea0003800000 */
[----:B------:R-:W-:Y:S02]  /*6350*/  MOV R70, UR10 ;  /* 0x0000000a00467c02 */ /* 0x000fe40008000f00 */
[----:B------:R-:W-:-:S05]  /*6360*/  MOV R71, UR11 ;  /* 0x0000000b00477c02 */ /* 0x000fca0008000f00 */
[----:B------:R1:W2:Y:S04]  /*6370*/  LDG.E.STRONG.GPU R0, desc[UR38][R70.64] ;  /* 0x0000002646007981 */ /* 0x0002a8000c1ef900 */
[----:B--2---:R-:W-:Y:S01]  /*6380*/  CCTL.IVALL ;  /* 0x00000000ff00798f */ /* 0x004fe20002000000 */
.L_x_14:
[----:B------:R-:W-:Y:S01]  /*6390*/  ISETP.NE.AND P0, PT, R0, UR21, PT ;  /* 0x0000001500007c0c */ /* 0x000fe2000bf05270 */
[----:B------:R-:W-:-:S12]  /*63a0*/  WARPSYNC.ALL ;  /* 0x0000000000007948 */ /* 0x000fd80003800000 */
[----:B------:R-:W-:Y:S06]  /*63b0*/  BAR.RED.AND.DEFER_BLOCKING 0x0, P0 ;  /* 0x0000000000007b1d */ /* 0x000fec0000014400 */
[----:B------:R-:W2:Y:S02]  /*63c0*/  B2R.RESULT RZ, P0 ;  /* 0x0000000000ff731c */ /* 0x000ea40000004000 */
[----:B--2---:R-:W-:Y:S05]  /*63d0*/  @P0 BRA `(.L_x_15) ;  /* 0xfffffffc00d40947 */ /* 0x004fea000383ffff */
.L_x_13:
[----:B------:R-:W-:Y:S05]  /*63e0*/  WARPSYNC.ALL ;  /* 0x0000000000007948 */ /* 0x000fea0003800000 */
[----:B------:R-:W-:Y:S06]  /*63f0*/  BAR.SYNC.DEFER_BLOCKING 0x0 ;  /* 0x0000000000007b1d */ /* 0x000fec0000010000 */
[----:B------:R-:W-:Y:S01]  /*6400*/  @!PT LDS RZ, [RZ] ;  /* 0x00000000fffff984 */ /* 0x000fe20000000800 */
[----:B------:R-:W-:Y:S01]  /*6410*/  @!PT LDS RZ, [RZ] ;  /* 0x00000000fffff984 */ /* 0x000fe20000000800 */
[----:B------:R-:W-:Y:S01]  /*6420*/  @!PT LDS RZ, [RZ] ;  /* 0x00000000fffff984 */ /* 0x000fe20000000800 */
[----:B------:R-:W-:Y:S01]  /*6430*/  @!PT LDS RZ, [RZ] ;  /* 0x00000000fffff984 */ /* 0x000fe20000000800 */
[----:B------:R-:W-:Y:S06]  /*6440*/  MEMBAR.SC.GPU ;  /* 0x0000000000007992 */ /* 0x000fec0000002000 */
[----:B------:R-:W-:-:S00]  /*6450*/  ERRBAR ;  /* 0x00000000000079ab */ /* 0x000fc00000000000 */
[----:B------:R-:W-:Y:S06]  /*6460*/  CGAERRBAR ;  /* 0x00000000000075ab */ /* 0x000fec0000000000 */
[----:B------:R-:W-:Y:S01]  /*6470*/  CCTL.IVALL ;  /* 0x00000000ff00798f */ /* 0x000fe20002000000 */
.L_x_12:
[----:B------:R-:W-:Y:S01]  /*6480*/  BAR.SYNC.DEFER_BLOCKING 0x0 ;  /* 0x0000000000007b1d */ /* 0x000fe20000010000 */
[----:B------:R-:W-:-:S05]  /*6490*/  VIADD R0, R72, 0x1 ;  /* 0x0000000148007836 */ /* 0x000fca0000000000 */
[----:B------:R-:W2:Y:S01]  /*64a0*/  LDCU UR7, c[0x0][0x380] ;  /* 0x00007000ff0777ac */ /* 0x000ea20008000800 */
[----:B------:R-:W3:Y:S01]  /*64b0*/  LDCU.64 UR8, c[0x0][0x3f8] ;  /* 0x00007f00ff0877ac */ /* 0x000ee20008000a00 */
[----:B------:R-:W4:Y:S01]  /*64c0*/  LDCU.64 UR4, c[0x0][0x410] ;  /* 0x00008200ff0477ac */ /* 0x000f220008000a00 */
[----:B------:R-:W-:-:S04]  /*64d0*/  DEPBAR.LE SB5, 0xf ;  /* 0x0000d3c00000791a */ /* 0x000fc80000000000 */
[----:B------:R-:W-:Y:S01]  /*64e0*/  STS.128 [R3], R4 ;  /* 0x0000000403007388 */ /* 0x000fe20000000c00 */
[C---:B--2---:R-:W-:Y:S02]  /*64f0*/  ISETP.GE.OR P1, PT, R72.reuse, UR7, P4 ;  /* 0x0000000748007c0c */ /* 0x044fe4000a726670 */
[----:B------:R-:W-:Y:S01]  /*6500*/  ISETP.GE.OR P0, PT, R72, UR7, P5 ;  /* 0x0000000748007c0c */ /* 0x000fe2000af06670 */
[----:B------:R-:W-:-:S04]  /*6510*/  DEPBAR.LE SB5, 0xe ;  /* 0x0000d3800000791a */ /* 0x000fc80000000000 */
[----:B------:R-:W-:Y:S01]  /*6520*/  STS.128 [R3+0x40], R8 ;  /* 0x0000400803007388 */ /* 0x000fe20000000c00 */
[C---:B------:R-:W-:Y:S02]  /*6530*/  ISETP.GE.OR P3, PT, R0.reuse, UR7, P4 ;  /* 0x0000000700007c0c */ /* 0x040fe4000a766670 */
[----:B------:R-:W-:Y:S01]  /*6540*/  ISETP.GE.OR P2, PT, R0, UR7, P5 ;  /* 0x0000000700007c0c */ /* 0x000fe2000af46670 */
[----:B------:R-:W-:-:S04]  /*6550*/  DEPBAR.LE SB5, 0xc ;  /* 0x0000d3000000791a */ /* 0x000fc80000000000 */
[----:B------:R-:W-:Y:S01]  /*6560*/  STS.128 [R3+0x80], R12 ;  /* 0x0000800c03007388 */ /* 0x000fe20000000c00 */
[----:B------:R-:W-:-:S03]  /*6570*/  VIADD R0, R72, 0x2 ;  /* 0x0000000248007836 */ /* 0x000fc60000000000 */
[----:B------:R-:W-:Y:S01]  /*6580*/  STS.128 [R3+0xc0], R16 ;  /* 0x0000c01003007388 */ /* 0x000fe20000000c00 */
[----:B------:R-:W-:Y:S01]  /*6590*/  BAR.SYNC.DEFER_BLOCKING 0x0 ;  /* 0x0000000000007b1d */ /* 0x000fe20000010000 */
[----:B------:R-:W-:-:S05]  /*65a0*/  ISETP.GE.OR P6, PT, R0, UR7, P4 ;  /* 0x0000000700007c0c */ /* 0x000fca000a7c6670 */
[----:B------:R-:W2:Y:S04]  /*65b0*/  @!P1 LDS.64 R86, [R68+UR6] ;  /* 0x0000000644569984 */ /* 0x000ea80008000a00 */
[----:B------:R-:W3:Y:S04]  /*65c0*/  LDS.64 R84, [R68+UR6+0x100] ;  /* 0x0001000644547984 */ /* 0x000ee80008000a00 */
[----:B------:R-:W4:Y:S04]  /*65d0*/  LDS.64 R82, [R68+UR6+0x220] ;  /* 0x0002200644527984 */ /* 0x000f280008000a00 */
[----:B------:R-:W4:Y:S04]  /*65e0*/  LDS.64 R80, [R68+UR6+0x320] ;  /* 0x0003200644507984 */ /* 0x000f280008000a00 */
[----:B------:R-:W4:Y:S04]  /*65f0*/  LDS.64 R78, [R68+UR6+0x440] ;  /* 0x00044006444e7984 */ /* 0x000f280008000a00 */
[----:B-1----:R-:W1:Y:S04]  /*6600*/  LDS.64 R70, [R68+UR6+0x540] ;  /* 0x0005400644467984 */ /* 0x002e680008000a00 */
[----:B------:R-:W-:Y:S04]  /*6610*/  LDS.64 R8, [R68+UR6+0x660] ;  /* 0x0006600644087984 */ /* 0x000fe80008000a00 */
[----:B------:R-:W1:Y:S01]  /*6620*/  LDS.64 R6, [R68+UR6+0x760] ;  /* 0x0007600644067984 */ /* 0x000e620008000a00 */
[----:B--2---:R-:W-:-:S02]  /*6630*/  @!P1 DMUL R12, R86, R74 ;  /* 0x0000004a560c9228 */ /* 0x004fc40000000000 */
[----:B---3--:R-:W-:-:S05]  /*6640*/  @!P0 DMUL R10, R84, R74 ;  /* 0x0000004a540a8228 */ /* 0x008fca0000000000 */
[----:B------:R2:W-:Y:S01]  /*6650*/  @!P1 ST.E.64 desc[UR38][R76.64], R12 ;  /* 0x0000000c4c009985 */ /* 0x0005e2000c101b26 */
[----:B------:R-:W-:Y:S01]  /*6660*/  IADD3 R4, P1, PT, R76, UR8, RZ ;  /* 0x000000084c047c10 */ /* 0x000fe2000ff3e0ff */
[-C--:B----4-:R-:W-:Y:S02]  /*6670*/  @!P3 DMUL R82, R82, R74.reuse ;  /* 0x0000004a5252b228 */ /* 0x090fe40000000000 */
[-C--:B------:R-:W-:Y:S01]  /*6680*/  @!P2 DMUL R80, R80, R74.reuse ;  /* 0x0000004a5050a228 */ /* 0x080fe20000000000 */
[----:B------:R-:W-:Y:S02]  /*6690*/  IADD3.X R5, PT, PT, R77, UR9, RZ, P1, !PT ;  /* 0x000000094d057c10 */ /* 0x000fe40008ffe4ff */
[----:B------:R-:W-:Y:S01]  /*66a0*/  IADD3 R14, P1, PT, R4, UR8, RZ ;  /* 0x00000008040e7c10 */ /* 0x000fe2000ff3e0ff */
[----:B------:R-:W-:-:S03]  /*66b0*/  @!P6 DMUL R78, R78, R74 ;  /* 0x0000004a4e4ee228 */ /* 0x000fc60000000000 */
[----:B------:R-:W-:Y:S01]  /*66c0*/  IADD3.X R15, PT, PT, R5, UR9, RZ, P1, !PT ;  /* 0x00000009050f7c10 */ /* 0x000fe20008ffe4ff */
[----:B--2---:R-:W-:Y:S02]  /*66d0*/  @!P0 IMAD.MOV.U32 R12, RZ, RZ, R76 ;  /* 0x000000ffff0c8224 */ /* 0x004fe400078e004c */
[----:B------:R-:W-:-:S05]  /*66e0*/  @!P0 IMAD.MOV.U32 R13, RZ, RZ, R77 ;  /* 0x000000ffff0d8224 */ /* 0x000fca00078e004d */
[----:B------:R2:W-:Y:S01]  /*66f0*/  @!P0 ST.E.64 desc[UR38][R12.64+0x100], R10 ;  /* 0x0001000a0c008985 */ /* 0x0005e2000c101b26 */
[----:B------:R-:W-:Y:S01]  /*6700*/  ISETP.GE.OR P0, PT, R0, UR7, P5 ;  /* 0x0000000700007c0c */ /* 0x000fe2000af06670 */
[----:B------:R-:W-:Y:S02]  /*6710*/  VIADD R0, R72, 0x3 ;  /* 0x0000000348007836 */ /* 0x000fe40000000000 */
[----:B------:R-:W-:Y:S03]  /*6720*/  @!P3 ST.E.64 desc[UR38][R4.64], R82 ;  /* 0x000000520400b985 */ /* 0x000fe6000c101b26 */
[C---:B------:R-:W-:Y:S01]  /*6730*/  ISETP.GE.OR P1, PT, R0.reuse, UR7, P5 ;  /* 0x0000000700007c0c */ /* 0x040fe2000af26670 */
[----:B------:R3:W-:Y:S01]  /*6740*/  @!P2 ST.E.64 desc[UR38][R4.64+0x100], R80 ;  /* 0x000100500400a985 */ /* 0x0007e2000c101b26 */
[----:B------:R-:W-:Y:S01]  /*6750*/  ISETP.GE.OR P2, PT, R0, UR7, P4 ;  /* 0x0000000700007c0c */ /* 0x000fe2000a746670 */
[----:B------:R-:W-:-:S02]  /*6760*/  VIADD R0, R72, 0x8 ;  /* 0x0000000848007836 */ /* 0x000fc40000000000 */
[----:B------:R-:W-:Y:S02]  /*6770*/  @!P6 ST.E.64 desc[UR38][R14.64], R78 ;  /* 0x0000004e0e00e985 */ /* 0x000fe4000c101b26 */
[----:B-1----:R-:W-:-:S06]  /*6780*/  @!P0 DMUL R70, R70, R74 ;  /* 0x0000004a46468228 */ /* 0x002fcc0000000000 */
[-C--:B------:R-:W-:Y:S02]  /*6790*/  @!P1 DMUL R6, R6, R74.reuse ;  /* 0x0000004a06069228 */ /* 0x080fe40000000000 */
[----:B------:R-:W-:Y:S01]  /*67a0*/  @!P2 DMUL R8, R8, R74 ;  /* 0x0000004a0808a228 */ /* 0x000fe20000000000 */
[----:B--2---:R-:W-:Y:S01]  /*67b0*/  IADD3 R10, P3, PT, R14, UR8, RZ ;  /* 0x000000080e0a7c10 */ /* 0x004fe2000ff7e0ff */
[----:B------:R-:W-:Y:S02]  /*67c0*/  @!P0 IMAD.MOV.U32 R12, RZ, RZ, R14 ;  /* 0x000000ffff0c8224 */ /* 0x000fe400078e000e */
[----:B------:R-:W-:Y:S01]  /*67d0*/  @!P0 IMAD.MOV.U32 R13, RZ, RZ, R15 ;  /* 0x000000ffff0d8224 */ /* 0x000fe200078e000f */
[----:B------:R-:W-:Y:S02]  /*67e0*/  IADD3.X R11, PT, PT, R15, UR9, RZ, P3, !PT ;  /* 0x000000090f0b7c10 */ /* 0x000fe40009ffe4ff */
[----:B------:R-:W-:Y:S02]  /*67f0*/  ISETP.GE.OR P3, PT, R0, UR7, P4 ;  /* 0x0000000700007c0c */ /* 0x000fe4000a766670 */
[----:B------:R-:W-:Y:S04]  /*6800*/  @!P0 ST.E.64 desc[UR38][R12.64+0x100], R70 ;  /* 0x000100460c008985 */ /* 0x000fe8000c101b26 */
[----:B------:R-:W-:Y:S01]  /*6810*/  @!P2 ST.E.64 desc[UR38][R10.64], R8 ;  /* 0x000000080a00a985 */ /* 0x000fe2000c101b26 */
[----:B---3--:R-:W-:-:S03]  /*6820*/  IADD3 R4, P2, PT, R4, UR4, RZ ;  /* 0x0000000404047c10 */ /* 0x008fc6000ff5e0ff */
[----:B------:R1:W-:Y:S01]  /*6830*/  @!P1 ST.E.64 desc[UR38][R10.64+0x100], R6 ;  /* 0x000100060a009985 */ /* 0x0003e2000c101b26 */
[----:B------:R-:W-:Y:S01]  /*6840*/  BAR.SYNC.DEFER_BLOCKING 0x0 ;  /* 0x0000000000007b1d */ /* 0x000fe20000010000 */
[----:B------:R-:W-:Y:S01]  /*6850*/  ISETP.GE.OR P1, PT, R0, UR7, P5 ;  /* 0x0000000700007c0c */ /* 0x000fe2000af26670 */
[----:B------:R-:W-:Y:S01]  /*6860*/  VIADD R0, R72, 0x9 ;  /* 0x0000000948007836 */ /* 0x000fe20000000000 */
[----:B------:R-:W-:-:S04]  /*6870*/  IADD3.X R5, PT, PT, R5, UR5, RZ, P2, !PT ;  /* 0x0000000505057c10 */ /* 0x000fc800097fe4ff */
[----:B------:R-:W-:Y:S01]  /*6880*/  ISETP.GE.OR P6, PT, R0, UR7, P4 ;  /* 0x0000000700007c0c */ /* 0x000fe2000a7c6670 */
[----:B------:R-:W-:-:S04]  /*6890*/  DEPBAR.LE SB5, 0x8 ;  /* 0x0000d2000000791a */ /* 0x000fc80000000000 */
[----:B------:R-:W-:Y:S01]  /*68a0*/  STS.128 [R3], R32 ;  /* 0x0000002003007388 */ /* 0x000fe20000000c00 */
[----:B-1----:R-:W-:-:S03]  /*68b0*/  IADD3 R10, P0, PT, R76, UR4, RZ ;  /* 0x000000044c0a7c10 */ /* 0x002fc6000ff1e0ff */
[----:B------:R-:W-:Y:S01]  /*68c0*/  STS.128 [R3+0x40], R28 ;  /* 0x0000401c03007388 */ /* 0x000fe20000000c00 */
[----:B------:R-:W-:Y:S02]  /*68d0*/  IADD3.X R11, PT, PT, R77, UR5, RZ, P0, !PT ;  /* 0x000000054d0b7c10 */ /* 0x000fe400087fe4ff */
[----:B------:R-:W-:Y:S01]  /*68e0*/  ISETP.GE.OR P0, PT, R0, UR7, P5 ;  /* 0x0000000700007c0c */ /* 0x000fe2000af06670 */
[----:B------:R-:W-:Y:S01]  /*68f0*/  STS.128 [R3+0x80], R24 ;  /* 0x0000801803007388 */ /* 0x000fe20000000c00 */
[----:B------:R-:W-:-:S03]  /*6900*/  VIADD R0, R72, 0xa ;  /* 0x0000000a48007836 */ /* 0x000fc60000000000 */
[----:B------:R-:W-:Y:S01]  /*6910*/  STS.128 [R3+0xc0], R20 ;  /* 0x0000c01403007388 */ /* 0x000fe20000000c00 */
[----:B------:R-:W-:Y:S01]  /*6920*/  BAR.SYNC.DEFER_BLOCKING 0x0 ;  /* 0x0000000000007b1d */ /* 0x000fe20000010000 */
[----:B------:R-:W-:-:S05]  /*6930*/  ISETP.GE.OR P2, PT, R0, UR7, P5 ;  /* 0x0000000700007c0c */ /* 0x000fca000af46670 */
[----:B------:R-:W1:Y:S04]  /*6940*/  @!P3 LDS.64 R12, [R68+UR6] ;  /* 0x00000006440cb984 */ /* 0x000e680008000a00 */
[----:B------:R-:W2:Y:S04]  /*6950*/  LDS.64 R70, [R68+UR6+0x100] ;  /* 0x0001000644467984 */ /* 0x000ea80008000a00 */
[----:B------:R-:W3:Y:S04]  /*6960*/  LDS.64 R18, [R68+UR6+0x220] ;  /* 0x0002200644127984 */ /* 0x000ee80008000a00 */
[----:B------:R-:W4:Y:S04]  /*6970*/  LDS.64 R16, [R68+UR6+0x320] ;  /* 0x0003200644107984 */ /* 0x000f280008000a00 */
[----:B------:R-:W4:Y:S04]  /*6980*/  LDS.64 R8, [R68+UR6+0x440] ;  /* 0x0004400644087984 */ /* 0x000f280008000a00 */
[----:B------:R-:W-:Y:S04]  /*6990*/  LDS.64 R6, [R68+UR6+0x540] ;  /* 0x0005400644067984 */ /* 0x000fe80008000a00 */
[----:B------:R-:W4:Y:S01]  /*69a0*/  LDS.64 R14, [R68+UR6+0x660] ;  /* 0x00066006440e7984 */ /* 0x000f220008000a00 */
[----:B-1----:R-:W-:-:S03]  /*69b0*/  @!P3 DMUL R20, R12, R74 ;  /* 0x0000004a0c14b228 */ /* 0x002fc60000000000 */
[----:B------:R-:W1:Y:S01]  /*69c0*/  LDS.64 R12, [R68+UR6+0x760] ;  /* 0x00076006440c7984 */ /* 0x000e620008000a00 */
[----:B--2---:R-:W-:-:S03]  /*69d0*/  @!P1 DMUL R70, R70, R74 ;  /* 0x0000004a46469228 */ /* 0x004fc60000000000 */
[----:B------:R2:W-:Y:S01]  /*69e0*/  @!P3 ST.E.64 desc[UR38][R10.64], R20 ;  /* 0x000000140a00b985 */ /* 0x0005e2000c101b26 */
[----:B------:R-:W-:Y:S01]  /*69f0*/  ISETP.GE.OR P3, PT, R0, UR7, P4 ;  /* 0x0000000700007c0c */ /* 0x000fe2000a766670 */
[-C--:B---3--:R-:W-:Y:S01]  /*6a00*/  @!P6 DMUL R18, R18, R74.reuse ;  /* 0x0000004a1212e228 */ /* 0x088fe20000000000 */
[----:B------:R-:W-:Y:S01]  /*6a10*/  VIADD R0, R72, 0xb ;  /* 0x0000000b48007836 */ /* 0x000fe20000000000 */
[----:B------:R-:W-:Y:S01]  /*6a20*/  @!P1 ST.E.64 desc[UR38][R10.64+0x100], R70 ;  /* 0x000100460a009985 */ /* 0x000fe2000c101b26 */
[----:B----4-:R-:W-:-:S03]  /*6a30*/  @!P0 DMUL R22, R16, R74 ;  /* 0x0000004a10168228 */ /* 0x010fc60000000000 */
[----:B------:R-:W-:Y:S01]  /*6a40*/  ISETP.GE.OR P1, PT, R0, UR7, P4 ;  /* 0x0000000700007c0c */ /* 0x000fe2000a726670 */
[----:B------:R-:W-:Y:S01]  /*6a50*/  @!P6 ST.E.64 desc[UR38][R4.64], R18 ;  /* 0x000000120400e985 */ /* 0x000fe2000c101b26 */
[----:B------:R-:W-:-:S03]  /*6a60*/  IADD3 R16, P6, PT, R4, UR8, RZ ;  /* 0x0000000804107c10 */ /* 0x000fc6000ffde0ff */
[----:B------:R-:W-:Y:S01]  /*6a70*/  @!P0 ST.E.64 desc[UR38][R4.64+0x100], R22 ;  /* 0x0001001604008985 */ /* 0x000fe2000c101b26 */
[----:B------:R-:W-:Y:S01]  /*6a80*/  ISETP.GE.OR P0, PT, R0, UR7, P5 ;  /* 0x0000000700007c0c */ /* 0x000fe2000af06670 */
[----:B------:R-:W-:Y:S01]  /*6a90*/  @!P3 DMUL R8, R8, R74 ;  /* 0x0000004a0808b228 */ /* 0x000fe20000000000 */
[----:B------:R-:W-:Y:S01]  /*6aa0*/  IADD3.X R17, PT, PT, R5, UR9, RZ, P6, !PT ;  /* 0x0000000905117c10 */ /* 0x000fe2000b7fe4ff */
[----:B------:R-:W-:-:S04]  /*6ab0*/  VIADD R0, R72, 0x10 ;  /* 0x0000001048007836 */ /* 0x000fc80000000000 */
[-C--:B------:R-:W-:Y:S01]  /*6ac0*/  @!P1 DMUL R14, R14, R74.reuse ;  /* 0x0000004a0e0e9228 */ /* 0x080fe20000000000 */
[----:B------:R3:W-:Y:S01]  /*6ad0*/  @!P3 ST.E.64 desc[UR38][R16.64], R8 ;  /* 0x000000081000b985 */ /* 0x0007e2000c101b26 */
[----:B--2---:R-:W-:Y:S01]  /*6ae0*/  @!P2 DMUL R20, R6, R74 ;  /* 0x0000004a0614a228 */ /* 0x004fe20000000000 */
[----:B------:R-:W-:-:S03]  /*6af0*/  IADD3 R6, P3, PT, R16, UR8, RZ ;  /* 0x0000000810067c10 */ /* 0x000fc6000ff7e0ff */
[----:B-1----:R-:W-:Y:S01]  /*6b00*/  @!P0 DMUL R12, R12, R74 ;  /* 0x0000004a0c0c8228 */ /* 0x002fe20000000000 */
[----:B------:R-:W-:Y:S01]  /*6b10*/  IADD3.X R7, PT, PT, R17, UR9, RZ, P3, !PT ;  /* 0x0000000911077c10 */ /* 0x000fe20009ffe4ff */
[----:B---3--:R-:W-:Y:S02]  /*6b20*/  @!P2 IMAD.MOV.U32 R8, RZ, RZ, R16 ;  /* 0x000000ffff08a224 */ /* 0x008fe400078e0010 */
[----:B------:R-:W-:-:S05]  /*6b30*/  @!P2 IMAD.MOV.U32 R9, RZ, RZ, R17 ;  /* 0x000000ffff09a224 */ /* 0x000fca00078e0011 */
[----:B------:R-:W-:Y:S01]  /*6b40*/  @!P2 ST.E.64 desc[UR38][R8.64+0x100], R20 ;  /* 0x000100140800a985 */ /* 0x000fe2000c101b26 */
[----:B------:R-:W-:-:S03]  /*6b50*/  ISETP.GE.OR P2, PT, R0, UR7, P4 ;  /* 0x0000000700007c0c */ /* 0x000fc6000a746670 */
[----:B------:R-:W-:Y:S01]  /*6b60*/  @!P1 ST.E.64 desc[UR38][R6.64], R14 ;  /* 0x0000000e06009985 */ /* 0x000fe2000c101b26 */
[----:B------:R-:W-:Y:S01]  /*6b70*/  ISETP.GE.OR P1, PT, R0, UR7, P5 ;  /* 0x0000000700007c0c */ /* 0x000fe2000af26670 */
[----:B------:R-:W-:Y:S02]  /*6b80*/  VIADD R0, R72, 0x11 ;  /* 0x0000001148007836 */ /* 0x000fe40000000000 */
[----:B------:R-:W-:Y:S01]  /*6b90*/  @!P0 ST.E.64 desc[UR38][R6.64+0x100], R12 ;  /* 0x0001000c06008985 */ /* 0x000fe2000c101b26 */
[----:B------:R-:W-:Y:S01]  /*6ba0*/  BAR.SYNC.DEFER_BLOCKING 0x0 ;  /* 0x0000000000007b1d */ /* 0x000fe20000010000 */
[----:B------:R-:W-:Y:S02]  /*6bb0*/  IADD3 R10, P0, PT, R10, UR4, RZ ;  /* 0x000000040a0a7c10 */ /* 0x000fe4000ff1e0ff */
[----:B------:R-:W-:Y:S02]  /*6bc0*/  ISETP.GE.OR P6, PT, R0, UR7, P4 ;  /* 0x0000000700007c0c */ /* 0x000fe4000a7c6670 */
[----:B------:R-:W-:-:S02]  /*6bd0*/  IADD3.X R11, PT, PT, R11, UR5, RZ, P0, !PT ;  /* 0x000000050b0b7c10 */ /* 0x000fc400087fe4ff */
[----:B------:R-:W-:Y:S01]  /*6be0*/  ISETP.GE.OR P0, PT, R0, UR7, P5 ;  /* 0x0000000700007c0c */ /* 0x000fe2000af06670 */
[----:B------:R-:W-:-:S05]  /*6bf0*/  VIADD R0, R72, 0x12 ;  /* 0x0000001248007836 */ /* 0x000fca0000000000 */
[----:B------:R-:W-:Y:S01]  /*6c00*/  ISETP.GE.OR P3, PT, R0, UR7, P4 ;  /* 0x0000000700007c0c */ /* 0x000fe2000a766670 */
[----:B------:R-:W-:-:S04]  /*6c10*/  DEPBAR.LE SB5, 0x5 ;  /* 0x0000d1400000791a */ /* 0x000fc80000000000 */
[----:B------:R-:W-:Y:S04]  /*6c20*/  STS.128 [R3], R36 ;  /* 0x0000002403007388 */ /* 0x000fe80000000c00 */
[----:B------:R-:W-:Y:S04]  /*6c30*/  STS.128 [R3+0x40], R40 ;  /* 0x0000402803007388 */ /* 0x000fe80000000c00 */
[----:B------:R-:W-:Y:S01]  /*6c40*/  STS.128 [R3+0x80], R44 ;  /* 0x0000802c03007388 */ /* 0x000fe20000000c00 */
[----:B------:R-:W-:-:S04]  /*6c50*/  DEPBAR.LE SB5, 0x4 ;  /* 0x0000d1000000791a */ /* 0x000fc80000000000 */
[----:B------:R-:W-:Y:S01]  /*6c60*/  STS.128 [R3+0xc0], R48 ;  /* 0x0000c03003007388 */ /* 0x000fe20000000c00 */
[----:B------:R-:W-:Y:S06]  /*6c70*/  BAR.SYNC.DEFER_BLOCKING 0x0 ;  /* 0x0000000000007b1d */ /* 0x000fec0000010000 */
[----:B------:R-:W1:Y:S04]  /*6c80*/  @!P2 LDS.64 R20, [R68+UR6] ;  /* 0x000000064414a984 */ /* 0x000e680008000a00 */
[----:B------:R-:W2:Y:S04]  /*6c90*/  LDS.64 R22, [R68+UR6+0x100] ;  /* 0x0001000644167984 */ /* 0x000ea80008000a00 */
[----:B------:R-:W3:Y:S04]  /*6ca0*/  LDS.64 R18, [R68+UR6+0x220] ;  /* 0x0002200644127984 */ /* 0x000ee80008000a00 */
[----:B------:R-:W4:Y:S04]  /*6cb0*/  LDS.64 R16, [R68+UR6+0x320] ;  /* 0x0003200644107984 */ /* 0x000f280008000a00 */
[----:B------:R-:W-:Y:S04]  /*6cc0*/  LDS.64 R6, [R68+UR6+0x440] ;  /* 0x0004400644067984 */ /* 0x000fe80008000a00 */
[----:B------:R-:W4:Y:S04]  /*6cd0*/  LDS.64 R14, [R68+UR6+0x540] ;  /* 0x00054006440e7984 */ /* 0x000f280008000a00 */
[----:B------:R-:W4:Y:S04]  /*6ce0*/  LDS.64 R12, [R68+UR6+0x660] ;  /* 0x00066006440c7984 */ /* 0x000f280008000a00 */
[----:B------:R-:W4:Y:S01]  /*6cf0*/  LDS.64 R8, [R68+UR6+0x760] ;  /* 0x0007600644087984 */ /* 0x000f220008000a00 */
[----:B-1----:R-:W-:-:S02]  /*6d00*/  @!P2 DMUL R20, R20, R74 ;  /* 0x0000004a1414a228 */ /* 0x002fc40000000000 */
[----:B--2---:R-:W-:-:S05]  /*6d10*/  @!P1 DMUL R22, R22, R74 ;  /* 0x0000004a16169228 */ /* 0x004fca0000000000 */
[----:B------:R1:W-:Y:S01]  /*6d20*/  @!P2 ST.E.64 desc[UR38][R10.64], R20 ;  /* 0x000000140a00a985 */ /* 0x0003e2000c101b26 */
[----:B------:R-:W-:Y:S01]  /*6d30*/  IADD3 R4, P2, PT, R4, UR4, RZ ;  /* 0x0000000404047c10 */ /* 0x000fe2000ff5e0ff */
[-C--:B---3--:R-:W-:Y:S02]  /*6d40*/  @!P6 DMUL R18, R18, R74.reuse ;  /* 0x0000004a1212e228 */ /* 0x088fe40000000000 */
[----:B------:R2:W-:Y:S01]  /*6d50*/  @!P1 ST.E.64 desc[UR38][R10.64+0x100], R22 ;  /* 0x000100160a009985 */ /* 0x0005e2000c101b26 */
[----:B----4-:R-:W-:Y:S01]  /*6d60*/  @!P0 DMUL R16, R16, R74 ;  /* 0x0000004a10108228 */ /* 0x010fe20000000000 */
[----:B------:R-:W-:Y:S02]  /*6d70*/  IADD3.X R5, PT, PT, R5, UR5, RZ, P2, !PT ;  /* 0x0000000505057c10 */ /* 0x000fe400097fe4ff */
[----:B------:R-:W-:Y:S01]  /*6d80*/  ISETP.GE.OR P2, PT, R0, UR7, P5 ;  /* 0x0000000700007c0c */ /* 0x000fe2000af46670 */
[----:B------:R-:W-:Y:S02]  /*6d90*/  VIADD R0, R72, 0x13 ;  /* 0x0000001348007836 */ /* 0x000fe40000000000 */
[----:B------:R-:W-:Y:S03]  /*6da0*/  @!P6 ST.E.64 desc[UR38][R4.64], R18 ;  /* 0x000000120400e985 */ /* 0x000fe6000c101b26 */
[C---:B------:R-:W-:Y:S01]  /*6db0*/  ISETP.GE.OR P1, PT, R0.reuse, UR7, P4 ;  /* 0x0000000700007c0c */ /* 0x040fe2000a726670 */
[----:B------:R3:W-:Y:S01]  /*6dc0*/  @!P0 ST.E.64 desc[UR38][R4.64+0x100], R16 ;  /* 0x0001001004008985 */ /* 0x0007e2000c101b26 */
[----:B------:R-:W-:Y:S01]  /*6dd0*/  ISETP.GE.OR P0, PT, R0, UR7, P5 ;  /* 0x0000000700007c0c */ /* 0x000fe2000af06670 */
[----:B------:R-:W-:-:S04]  /*6de0*/  VIADD R0, R72, 0x18 ;  /* 0x0000001848007836 */ /* 0x000fc80000000000 */
[----:B------:R-:W-:-:S06]  /*6df0*/  @!P2 DMUL R14, R14, R74 ;  /* 0x0000004a0e0ea228 */ /* 0x000fcc0000000000 */
[-C--:B------:R-:W-:Y:S01]  /*6e00*/  @!P1 DMUL R12, R12, R74.reuse ;  /* 0x0000004a0c0c9228 */ /* 0x080fe20000000000 */
[----:B-1----:R-:W-:Y:S01]  /*6e10*/  IADD3 R20, P6, PT, R4, UR8, RZ ;  /* 0x0000000804147c10 */ /* 0x002fe2000ffde0ff */
[-C--:B------:R-:W-:Y:S02]  /*6e20*/  @!P0 DMUL R8, R8, R74.reuse ;  /* 0x0000004a08088228 */ /* 0x080fe40000000000 */
[----:B--2---:R-:W-:Y:S01]  /*6e30*/  @!P3 DMUL R22, R6, R74 ;  /* 0x0000004a0616b228 */ /* 0x004fe20000000000 */
[----:B------:R-:W-:Y:S02]  /*6e40*/  IADD3.X R21, PT, PT, R5, UR9, RZ, P6, !PT ;  /* 0x0000000905157c10 */ /* 0x000fe4000b7fe4ff */
[----:B------:R-:W-:-:S04]  /*6e50*/  ISETP.GE.OR P6, PT, R0, UR7, P5 ;  /* 0x0000000700007c0c */ /* 0x000fc8000afc6670 */
[----:B------:R-:W-:Y:S01]  /*6e60*/  @!P3 ST.E.64 desc[UR38][R20.64], R22 ;  /* 0x000000161400b985 */ /* 0x000fe2000c101b26 */
[----:B------:R-:W-:-:S03]  /*6e70*/  IADD3 R6, P3, PT, R20, UR8, RZ ;  /* 0x0000000814067c10 */ /* 0x000fc6000ff7e0ff */
[----:B------:R1:W-:Y:S01]  /*6e80*/  @!P2 ST.E.64 desc[UR38][R20.64+0x100], R14 ;  /* 0x0001000e1400a985 */ /* 0x0003e2000c101b26 */
[----:B------:R-:W-:-:S05]  /*6e90*/  IADD3.X R7, PT, PT, R21, UR9, RZ, P3, !PT ;  /* 0x0000000915077c10 */ /* 0x000fca0009ffe4ff */
        /* <DEDUP_REMOVED lines=8> */
[----:B---3--:R-:W-:Y:S02]  /*6f20*/  IADD3 R4, P0, PT, R4, UR4, RZ ;  /* 0x0000000404047c10 */ /* 0x008fe4000ff1e0ff */
[----:B------:R-:W-:Y:S01]  /*6f30*/  ISETP.GE.OR P3, PT, R0, UR7, P5 ;  /* 0x0000000700007c0c */ /* 0x000fe2000af66670 */
[C---:B------:R-:W-:Y:S01]  /*6f40*/  VIADD R0, R72.reuse, 0x1a ;  /* 0x0000001a48007836 */ /* 0x040fe20000000000 */
[----:B------:R-:W-:Y:S01]  /*6f50*/  IADD3.X R5, PT, PT, R5, UR5, RZ, P0, !PT ;  /* 0x0000000505057c10 */ /* 0x000fe200087fe4ff */
[----:B------:R-:W-:Y:S01]  /*6f60*/  VIADD R72, R72, 0x1b ;  /* 0x0000001b48487836 */ /* 0x000fe20000000000 */
[----:B-1----:R-:W-:-:S04]  /*6f70*/  IADD3 R20, P0, PT, R4, UR8, RZ ;  /* 0x0000000804147c10 */ /* 0x002fc8000ff1e0ff */
[----:B------:R-:W-:Y:S01]  /*6f80*/  IADD3.X R21, PT, PT, R5, UR9, RZ, P0, !PT ;  /* 0x0000000905157c10 */ /* 0x000fe200087fe4ff */
[----:B-----5:R-:W-:Y:S04]  /*6f90*/  STS.128 [R3], R64 ;  /* 0x0000004003007388 */ /* 0x020fe80000000c00 */
[----:B------:R-:W-:Y:S04]  /*6fa0*/  STS.128 [R3+0x40], R60 ;  /* 0x0000403c03007388 */ /* 0x000fe80000000c00 */
[----:B------:R-:W-:Y:S04]  /*6fb0*/  STS.128 [R3+0x80], R56 ;  /* 0x0000803803007388 */ /* 0x000fe80000000c00 */
[----:B------:R1:W-:Y:S01]  /*6fc0*/  STS.128 [R3+0xc0], R52 ;  /* 0x0000c03403007388 */ /* 0x0003e20000000c00 */
[----:B------:R-:W-:Y:S06]  /*6fd0*/  BAR.SYNC.DEFER_BLOCKING 0x0 ;  /* 0x0000000000007b1d */ /* 0x000fec0000010000 */
[----:B------:R-:W2:Y:S01]  /*6fe0*/  LDS.64 R22, [R68+UR6+0x100] ;  /* 0x0001000644167984 */ /* 0x000ea20008000a00 */
[----:B-1----:R-:W-:-:S03]  /*6ff0*/  @!P3 IMAD.MOV.U32 R3, RZ, RZ, R5 ;  /* 0x000000ffff03b224 */ /* 0x002fc600078e0005 */
[----:B------:R-:W1:Y:S04]  /*7000*/  LDS.64 R24, [R68+UR6] ;  /* 0x0000000644187984 */ /* 0x000e680008000a00 */
[----:B------:R-:W3:Y:S04]  /*7010*/  LDS.64 R16, [R68+UR6+0x220] ;  /* 0x0002200644107984 */ /* 0x000ee80008000a00 */
[----:B------:R-:W4:Y:S04]  /*7020*/  LDS.64 R14, [R68+UR6+0x320] ;  /* 0x00032006440e7984 */ /* 0x000f280008000a00 */
[----:B------:R-:W4:Y:S04]  /*7030*/  LDS.64 R12, [R68+UR6+0x440] ;  /* 0x00044006440c7984 */ /* 0x000f280008000a00 */
[----:B------:R-:W4:Y:S04]  /*7040*/  LDS.64 R8, [R68+UR6+0x540] ;  /* 0x0005400644087984 */ /* 0x000f280008000a00 */
[----:B------:R-:W4:Y:S04]  /*7050*/  LDS.64 R6, [R68+UR6+0x660] ;  /* 0x0006600644067984 */ /* 0x000f280008000a00 */
[----:B------:R-:W4:Y:S01]  /*7060*/  LDS.64 R18, [R68+UR6+0x760] ;  /* 0x0007600644127984 */ /* 0x000f220008000a00 */
[----:B--2---:R-:W-:-:S02]  /*7070*/  DMUL R22, R22, R74 ;  /* 0x0000004a16167228 */ /* 0x004fc40000000000 */
[----:B-1----:R-:W-:-:S05]  /*7080*/  DMUL R24, R24, R74 ;  /* 0x0000004a18187228 */ /* 0x002fca0000000000 */
[----:B------:R-:W-:Y:S01]  /*7090*/  @!P6 ST.E.64 desc[UR38][R10.64+0x100], R22 ;  /* 0x000100160a00e985 */ /* 0x000fe2000c101b26 */
[-C--:B---3--:R-:W-:Y:S01]  /*70a0*/  DMUL R16, R16, R74.reuse ;  /* 0x0000004a10107228 */ /* 0x088fe20000000000 */
[C---:B------:R-:W-:Y:S02]  /*70b0*/  ISETP.GE.OR P6, PT, R0.reuse, UR7, P4 ;  /* 0x0000000700007c0c */ /* 0x040fe4000a7c6670 */
[----:B------:R1:W-:Y:S01]  /*70c0*/  @!P1 ST.E.64 desc[UR38][R10.64], R24 ;  /* 0x000000180a009985 */ /* 0x0003e2000c101b26 */
[----:B------:R-:W-:Y:S01]  /*70d0*/  ISETP.GE.OR P1, PT, R0, UR7, P5 ;  /* 0x0000000700007c0c */ /* 0x000fe2000af26670 */
[-C--:B----4-:R-:W-:Y:S01]  /*70e0*/  DMUL R14, R14, R74.reuse ;  /* 0x0000004a0e0e7228 */ /* 0x090fe20000000000 */
[C---:B------:R-:W-:Y:S01]  /*70f0*/  ISETP.GE.OR P4, PT, R72.reuse, UR7, P4 ;  /* 0x0000000748007c0c */ /* 0x040fe2000a786670 */
[----:B------:R2:W-:Y:S01]  /*7100*/  @!P2 ST.E.64 desc[UR38][R4.64], R16 ;  /* 0x000000100400a985 */ /* 0x0005e2000c101b26 */
[----:B------:R-:W-:Y:S01]  /*7110*/  ISETP.GE.OR P2, PT, R72, UR7, P5 ;  /* 0x0000000748007c0c */ /* 0x000fe2000af46670 */
[-C--:B------:R-:W-:Y:S01]  /*7120*/  DMUL R12, R12, R74.reuse ;  /* 0x0000004a0c0c7228 */ /* 0x080fe20000000000 */
[----:B------:R-:W-:Y:S01]  /*7130*/  ISETP.NE.AND P5, PT, R2, RZ, PT ;  /* 0x000000ff0200720c */ /* 0x000fe20003fa5270 */
[----:B------:R-:W-:Y:S01]  /*7140*/  @!P3 IMAD.MOV.U32 R2, RZ, RZ, R4 ;  /* 0x000000ffff02b224 */ /* 0x000fe200078e0004 */
[----:B------:R-:W-:-:S02]  /*7150*/  DMUL R8, R8, R74 ;  /* 0x0000004a08087228 */ /* 0x000fc40000000000 */
[-C--:B------:R-:W-:Y:S02]  /*7160*/  DMUL R6, R6, R74.reuse ;  /* 0x0000004a06067228 */ /* 0x080fe40000000000 */
[----:B------:R2:W-:Y:S01]  /*7170*/  @!P3 ST.E.64 desc[UR38][R2.64+0x100], R14 ;  /* 0x0001000e0200b985 */ /* 0x0005e2000c101b26 */
[----:B------:R-:W-:-:S03]  /*7180*/  DMUL R18, R18, R74 ;  /* 0x0000004a12127228 */ /* 0x000fc60000000000 */
[----:B------:R2:W-:Y:S04]  /*7190*/  @!P6 ST.E.64 desc[UR38][R20.64], R12 ;  /* 0x0000000c1400e985 */ /* 0x0005e8000c101b26 */
[----:B------:R2:W-:Y:S01]  /*71a0*/  @!P1 ST.E.64 desc[UR38][R20.64+0x100], R8 ;  /* 0x0001000814009985 */ /* 0x0005e2000c101b26 */
[----:B-1----:R-:W-:-:S04]  /*71b0*/  IADD3 R10, P0, PT, R20, UR8, RZ ;  /* 0x00000008140a7c10 */ /* 0x002fc8000ff1e0ff */
[----:B------:R-:W-:-:S05]  /*71c0*/  IADD3.X R11, PT, PT, R21, UR9, RZ, P0, !PT ;  /* 0x00000009150b7c10 */ /* 0x000fca00087fe4ff */
[----:B------:R2:W-:Y:S04]  /*71d0*/  @!P4 ST.E.64 desc[UR38][R10.64], R6 ;  /* 0x000000060a00c985 */ /* 0x0005e8000c101b26 */
[----:B------:R2:W-:Y:S01]  /*71e0*/  @!P2 ST.E.64 desc[UR38][R10.64+0x100], R18 ;  /* 0x000100120a00a985 */ /* 0x0005e2000c101b26 */
[----:B------:R-:W-:Y:S05]  /*71f0*/  @!P5 EXIT ;  /* 0x000000000000d94d */ /* 0x000fea0003800000 */
[----:B------:R-:W1:Y:S08]  /*7200*/  LDC R0, c[0x0][0x394] ;  /* 0x0000e500ff007b82 */ /* 0x000e700000000800 */
[----:B------:R-:W-:Y:S01]  /*7210*/  BAR.SYNC.DEFER_BLOCKING 0x0 ;  /* 0x0000000000007b1d */ /* 0x000fe20000010000 */
[----:B------:R-:W-:Y:S01]  /*7220*/  ISETP.NE.AND P1, PT, R103, RZ, PT ;  /* 0x000000ff6700720c */ /* 0x000fe20003f25270 */
[----:B------:R-:W-:-:S06]  /*7230*/  UIADD3 UR4, UPT, UPT, UR21, 0x1, URZ ;  /* 0x0000000115047890 */ /* 0x000fcc000fffe0ff */
[----:B-1----:R-:W-:Y:S01]  /*7240*/  ISETP.NE.AND P0, PT, R0, UR4, PT ;  /* 0x0000000400007c0c */ /* 0x002fe2000bf05270 */
[----:B------:R-:W-:-:S05]  /*7250*/  IMAD.U32 R0, RZ, RZ, UR4 ;  /* 0x00000004ff007e24 */ /* 0x000fca000f8e00ff */
[----:B------:R-:W-:Y:S01]  /*7260*/  SEL R0, R0, RZ, P0 ;  /* 0x000000ff00007207 */ /* 0x000fe20000000000 */
[----:B------:R-:W-:Y:S06]  /*7270*/  @P1 EXIT ;  /* 0x000000000000194d */ /* 0x000fec0003800000 */
[----:B--2---:R-:W-:Y:S02]  /*7280*/  MOV R2, UR10 ;  /* 0x0000000a00027c02 */ /* 0x004fe40008000f00 */
[----:B------:R-:W-:Y:S01]  /*7290*/  MOV R3, UR11 ;  /* 0x0000000b00037c02 */ /* 0x000fe20008000f00 */
[----:B------:R-:W-:Y:S01]  /*72a0*/  @!PT LDS RZ, [RZ] ;  /* 0x00000000fffff984 */ /* 0x000fe20000000800 */
[----:B------:R-:W-:Y:S01]  /*72b0*/  @!PT LDS RZ, [RZ] ;  /* 0x00000000fffff984 */ /* 0x000fe20000000800 */
[----:B------:R-:W-:Y:S01]  /*72c0*/  @!PT LDS RZ, [RZ] ;  /* 0x00000000fffff984 */ /* 0x000fe20000000800 */
[----:B------:R-:W-:Y:S01]  /*72d0*/  @!PT LDS RZ, [RZ] ;  /* 0x00000000fffff984 */ /* 0x000fe20000000800 */
[----:B------:R-:W-:Y:S06]  /*72e0*/  MEMBAR.ALL.GPU ;  /* 0x0000000000007992 */ /* 0x000fec000000a000 */
[----:B------:R-:W-:-:S00]  /*72f0*/  ERRBAR ;  /* 0x00000000000079ab */ /* 0x000fc00000000000 */
[----:B------:R-:W-:Y:S06]  /*7300*/  CGAERRBAR ;  /* 0x00000000000075ab */ /* 0x000fec0000000000 */
[----:B------:R-:W-:Y:S01]  /*7310*/  STG.E.STRONG.GPU desc[UR38][R2.64], R0 ;  /* 0x0000000002007986 */ /* 0x000fe2000c10f926 */
[----:B------:R-:W-:Y:S05]  /*7320*/  EXIT ;  /* 0x000000000000794d */ /* 0x000fea0003800000 */
.L_x_16:
[----:B------:R-:W-:-:S00]  /*7330*/  BRA `(.L_x_16) ;  /* 0xfffffffc00fc7947 */ /* 0x000fc0000383ffff */
[----:B------:R-:W-:-:S00]  /*7340*/  NOP ;  /* 0x0000000000007918 */ /* 0x000fc00000000000 */
        /* <DEDUP_REMOVED lines=11> */
.L_x_31:


//--------------------- .text._Z20ReferenceTrmm_kerneliidPKdiS0_iPdi --------------------------
	.section	.text._Z20ReferenceTrmm_kerneliidPKdiS0_iPdi,"ax",@progbits
	.align	128
        .global         _Z20ReferenceTrmm_kerneliidPKdiS0_iPdi
        .type           _Z20ReferenceTrmm_kerneliidPKdiS0_iPdi,@function
        .size           _Z20ReferenceTrmm_kerneliidPKdiS0_iPdi,(.L_x_32 - _Z20ReferenceTrmm_kerneliidPKdiS0_iPdi)
        .other          _Z20ReferenceTrmm_kerneliidPKdiS0_iPdi,@"STO_CUDA_ENTRY STV_DEFAULT"
_Z20ReferenceTrmm_kerneliidPKdiS0_iPdi:
.text._Z20ReferenceTrmm_kerneliidPKdiS0_iPdi:
[----:B------:R-:W-:Y:S01]  /*0000*/  LDC R1, c[0x0][0x37c] ;  /* 0x0000df00ff017b82 */ /* 0x000fe20000000800 */
[----:B------:R-:W0:Y:S07]  /*0010*/  S2R R0, SR_TID.Y ;  /* 0x0000000000007919 */ /* 0x000e2e0000002200 */
[----:B------:R-:W1:Y:S01]  /*0020*/  LDC R2, c[0x0][0x360] ;  /* 0x0000d800ff027b82 */ /* 0x000e620000000800 */
[----:B------:R-:W1:Y:S07]  /*0030*/  S2R R3, SR_TID.X ;  /* 0x0000000000037919 */ /* 0x000e6e0000002100 */
[----:B------:R-:W0:Y:S08]  /*0040*/  S2UR UR5, SR_CTAID.Y ;  /* 0x00000000000579c3 */ /* 0x000e300000002600 */
[----:B------:R-:W0:Y:S08]  /*0050*/  LDC R7, c[0x0][0x364] ;  /* 0x0000d900ff077b82 */ /* 0x000e300000000800 */
[----:B------:R-:W1:Y:S08]  /*0060*/  S2UR UR4, SR_CTAID.X ;  /* 0x00000000000479c3 */ /* 0x000e700000002500 */
[----:B------:R-:W2:Y:S01]  /*0070*/  LDC.64 R4, c[0x0][0x380] ;  /* 0x0000e000ff047b82 */ /* 0x000ea20000000a00 */
[----:B0-----:R-:W-:-:S02]  /*0080*/  IMAD R0, R7, UR5, R0 ;  /* 0x0000000507007c24 */ /* 0x001fc4000f8e0200 */
[----:B-1----:R-:W-:-:S03]  /*0090*/  IMAD R3, R2, UR4, R3 ;  /* 0x0000000402037c24 */ /* 0x002fc6000f8e0203 */
[----:B--2---:R-:W-:-:S04]  /*00a0*/  ISETP.GE.AND P0, PT, R0, R5, PT ;  /* 0x000000050000720c */ /* 0x004fc80003f06270 */
[----:B------:R-:W-:-:S13]  /*00b0*/  ISETP.GE.OR P0, PT, R3, R4, P0 ;  /* 0x000000040300720c */ /* 0x000fda0000706670 */
[----:B------:R-:W-:Y:S05]  /*00c0*/  @P0 EXIT ;  /* 0x000000000000094d */ /* 0x000fea0003800000 */
[----:B------:R-:W-:Y:S01]  /*00d0*/  ISETP.GE.AND P0, PT, R4, 0x1, PT ;  /* 0x000000010400780c */ /* 0x000fe20003f06270 */
[----:B------:R-:W0:Y:S01]  /*00e0*/  LDCU.64 UR4, c[0x0][0x358] ;  /* 0x00006b00ff0477ac */ /* 0x000e220008000a00 */
[----:B------:R-:W-:-:S11]  /*00f0*/  CS2R R12, SRZ ;  /* 0x00000000000c7805 */ /* 0x000fd6000001ff00 */
[----:B------:R-:W-:Y:S05]  /*0100*/  @!P0 BRA `(.L_x_17) ;  /* 0x0000000400bc8947 */ /* 0x000fea0003800000 */
[----:B------:R-:W1:Y:S01]  /*0110*/  LDCU UR6, c[0x0][0x3a8] ;  /* 0x00007500ff0677ac */ /* 0x000e620008000800 */
[C---:B------:R-:W-:Y:S01]  /*0120*/  ISETP.GE.U32.AND P1, PT, R4.reuse, 0x8, PT ;  /* 0x000000080400780c */ /* 0x040fe20003f26070 */
[----:B------:R-:W-:Y:S01]  /*0130*/  HFMA2 R6, -RZ, RZ, 0, 0 ;  /* 0x00000000ff067431 */ /* 0x000fe200000001ff */
[----:B------:R-:W-:Y:S02]  /*0140*/  LOP3.LUT R5, R4, 0x7, RZ, 0xc0, !PT ;  /* 0x0000000704057812 */ /* 0x000fe400078ec0ff */
[----:B------:R-:W-:Y:S02]  /*0150*/  CS2R R12, SRZ ;  /* 0x00000000000c7805 */ /* 0x000fe4000001ff00 */
[----:B------:R-:W-:Y:S01]  /*0160*/  ISETP.NE.AND P0, PT, R5, RZ, PT ;  /* 0x000000ff0500720c */ /* 0x000fe20003f05270 */
[----:B-1----:R-:W-:-:S06]  /*0170*/  IMAD R7, R0, UR6, RZ ;  /* 0x0000000600077c24 */ /* 0x002fcc000f8e02ff */
[----:B------:R-:W-:Y:S06]  /*0180*/  @!P1 BRA `(.L_x_18) ;  /* 0x0000000000b89947 */ /* 0x000fec0003800000 */
[----:B------:R-:W-:Y:S02]  /*0190*/  LOP3.LUT R6, R4, 0x7ffffff8, RZ, 0xc0, !PT ;  /* 0x7ffffff804067812 */ /* 0x000fe400078ec0ff */
[----:B------:R-:W-:Y:S02]  /*01a0*/  CS2R R12, SRZ ;  /* 0x00000000000c7805 */ /* 0x000fe4000001ff00 */
[----:B------:R-:W-:Y:S02]  /*01b0*/  MOV R25, R7 ;  /* 0x0000000700197202 */ /* 0x000fe40000000f00 */
[----:B------:R-:W-:Y:S02]  /*01c0*/  MOV R2, R3 ;  /* 0x0000000300027202 */ /* 0x000fe40000000f00 */
[----:B------:R-:W-:-:S07]  /*01d0*/  IADD3 R24, PT, PT, -R6, RZ, RZ ;  /* 0x000000ff06187210 */ /* 0x000fce0007ffe1ff */
.L_x_19:
[----:B------:R-:W1:Y:S08]  /*01e0*/  LDC.64 R22, c[0x0][0x3a0] ;  /* 0x0000e800ff167b82 */ /* 0x000e700000000a00 */
[----:B------:R-:W2:Y:S08]  /*01f0*/  LDC.64 R18, c[0x0][0x390] ;  /* 0x0000e400ff127b82 */ /* 0x000eb00000000a00 */
[----:B------:R-:W3:Y:S01]  /*0200*/  LDC R27, c[0x0][0x398] ;  /* 0x0000e600ff1b7b82 */ /* 0x000ee20000000800 */
[----:B-1----:R-:W-:-:S05]  /*0210*/  IMAD.WIDE R22, R25, 0x8, R22 ;  /* 0x0000000819167825 */ /* 0x002fca00078e0216 */
[----:B0-----:R-:W4:Y:S01]  /*0220*/  LDG.E.64 R16, desc[UR4][R22.64] ;  /* 0x0000000416107981 */ /* 0x001f22000c1e1b00 */
[----:B--2---:R-:W-:-:S03]  /*0230*/  IMAD.WIDE R18, R2, 0x8, R18 ;  /* 0x0000000802127825 */ /* 0x004fc600078e0212 */
[----:B------:R-:W2:Y:S04]  /*0240*/  LDG.E.64 R14, desc[UR4][R22.64+0x8] ;  /* 0x00000804160e7981 */ /* 0x000ea8000c1e1b00 */
[----:B------:R-:W4:Y:S01]  /*0250*/  LDG.E.64 R10, desc[UR4][R18.64] ;  /* 0x00000004120a7981 */ /* 0x000f22000c1e1b00 */
[----:B---3--:R-:W-:-:S05]  /*0260*/  IMAD.WIDE R28, R27, 0x8, R18 ;  /* 0x000000081b1c7825 */ /* 0x008fca00078e0212 */
[----:B------:R-:W2:Y:S01]  /*0270*/  LDG.E.64 R8, desc[UR4][R28.64] ;  /* 0x000000041c087981 */ /* 0x000ea2000c1e1b00 */
[----:B------:R-:W-:Y:S01]  /*0280*/  IMAD.WIDE R20, R27, 0x8, R28 ;  /* 0x000000081b147825 */ /* 0x000fe200078e021c */
[----:B----4-:R-:W-:Y:S02]  /*0290*/  DFMA R16, R10, R16, R12 ;  /* 0x000000100a10722b */ /* 0x010fe4000000000c */
[----:B------:R-:W3:Y:S04]  /*02a0*/  LDG.E.64 R10, desc[UR4][R22.64+0x10] ;  /* 0x00001004160a7981 */ /* 0x000ee8000c1e1b00 */
[----:B------:R0:W3:Y:S02]  /*02b0*/  LDG.E.64 R12, desc[UR4][R20.64] ;  /* 0x00000004140c7981 */ /* 0x0000e4000c1e1b00 */
[----:B--2---:R-:W-:-:S02]  /*02c0*/  DFMA R14, R8, R14, R16 ;  /* 0x0000000e080e722b */ /* 0x004fc40000000010 */
[----:B------:R-:W2:Y:S01]  /*02d0*/  LDG.E.64 R16, desc[UR4][R22.64+0x18] ;  /* 0x0000180416107981 */ /* 0x000ea2000c1e1b00 */
[----:B0-----:R-:W-:-:S05]  /*02e0*/  IMAD.WIDE R20, R27, 0x8, R20 ;  /* 0x000000081b147825 */ /* 0x001fca00078e0214 */
[----:B------:R-:W2:Y:S01]  /*02f0*/  LDG.E.64 R8, desc[UR4][R20.64] ;  /* 0x0000000414087981 */ /* 0x000ea2000c1e1b00 */
[C---:B------:R-:W-:Y:S01]  /*0300*/  IMAD.WIDE R18, R27.reuse, 0x8, R20 ;  /* 0x000000081b127825 */ /* 0x040fe200078e0214 */
[----:B---3--:R-:W-:Y:S02]  /*0310*/  DFMA R10, R12, R10, R14 ;  /* 0x0000000a0c0a722b */ /* 0x008fe4000000000e */
[----:B------:R-:W3:Y:S04]  /*0320*/  LDG.E.64 R20, desc[UR4][R22.64+0x38] ;  /* 0x0000380416147981 */ /* 0x000ee8000c1e1b00 */
[----:B------:R-:W4:Y:S04]  /*0330*/  LDG.E.64 R12, desc[UR4][R22.64+0x20] ;  /* 0x00002004160c7981 */ /* 0x000f28000c1e1b00 */
[----:B------:R-:W4:Y:S01]  /*0340*/  LDG.E.64 R14, desc[UR4][R18.64] ;  /* 0x00000004120e7981 */ /* 0x000f22000c1e1b00 */
[----:B------:R-:W-:Y:S01]  /*0350*/  IMAD.WIDE R28, R27, 0x8, R18 ;  /* 0x000000081b1c7825 */ /* 0x000fe200078e0212 */
[----:B--2---:R-:W-:-:S02]  /*0360*/  DFMA R16, R8, R16, R10 ;  /* 0x000000100810722b */ /* 0x004fc4000000000a */
[----:B------:R-:W2:Y:S04]  /*0370*/  LDG.E.64 R8, desc[UR4][R22.64+0x28] ;  /* 0x0000280416087981 */ /* 0x000ea8000c1e1b00 */
[----:B------:R0:W2:Y:S02]  /*0380*/  LDG.E.64 R10, desc[UR4][R28.64] ;  /* 0x000000041c0a7981 */ /* 0x0000a4000c1e1b00 */
[----:B0-----:R-:W-:-:S04]  /*0390*/  IMAD.WIDE R28, R27, 0x8, R28 ;  /* 0x000000081b1c7825 */ /* 0x001fc800078e021c */
[----:B------:R-:W-:-:S06]  /*03a0*/  IMAD.WIDE R18, R27, 0x8, R28 ;  /* 0x000000081b127825 */ /* 0x000fcc00078e021c */
[----:B------:R-:W3:Y:S01]  /*03b0*/  LDG.E.64 R18, desc[UR4][R18.64] ;  /* 0x0000000412127981 */ /* 0x000ee2000c1e1b00 */
[----:B----4-:R-:W-:-:S03]  /*03c0*/  DFMA R12, R14, R12, R16 ;  /* 0x0000000c0e0c722b */ /* 0x010fc60000000010 */
[----:B------:R-:W4:Y:S04]  /*03d0*/  LDG.E.64 R14, desc[UR4][R22.64+0x30] ;  /* 0x00003004160e7981 */ /* 0x000f28000c1e1b00 */
[----:B------:R-:W4:Y:S01]  /*03e0*/  LDG.E.64 R16, desc[UR4][R28.64] ;  /* 0x000000041c107981 */ /* 0x000f22000c1e1b00 */
[----:B------:R-:W-:Y:S01]  /*03f0*/  IADD3 R24, PT, PT, R24, 0x8, RZ ;  /* 0x0000000818187810 */ /* 0x000fe20007ffe0ff */
[----:B--2---:R-:W-:-:S03]  /*0400*/  DFMA R8, R10, R8, R12 ;  /* 0x000000080a08722b */ /* 0x004fc6000000000c */
[----:B------:R-:W-:Y:S02]  /*0410*/  ISETP.NE.AND P1, PT, R24, RZ, PT ;  /* 0x000000ff1800720c */ /* 0x000fe40003f25270 */
[----:B------:R-:W-:Y:S02]  /*0420*/  LEA R2, R27, R2, 0x3 ;  /* 0x000000021b027211 */ /* 0x000fe400078e18ff */
[----:B------:R-:W-:Y:S01]  /*0430*/  IADD3 R25, PT, PT, R25, 0x8, RZ ;  /* 0x0000000819197810 */ /* 0x000fe20007ffe0ff */
[----:B----4-:R-:W-:-:S08]  /*0440*/  DFMA R8, R16, R14, R8 ;  /* 0x0000000e1008722b */ /* 0x010fd00000000008 */
[----:B---3--:R-:W-:Y:S01]  /*0450*/  DFMA R12, R18, R20, R8 ;  /* 0x00000014120c722b */ /* 0x008fe20000000008 */
[----:B------:R-:W-:Y:S10]  /*0460*/  @P1 BRA `(.L_x_19) ;  /* 0xfffffffc005c1947 */ /* 0x000ff4000383ffff */
.L_x_18:
[----:B------:R-:W-:Y:S05]  /*0470*/  @!P0 BRA `(.L_x_17) ;  /* 0x0000000000e08947 */ /* 0x000fea0003800000 */
[----:B------:R-:W-:Y:S02]  /*0480*/  ISETP.GE.U32.AND P0, PT, R5, 0x4, PT ;  /* 0x000000040500780c */ /* 0x000fe40003f06070 */
[----:B------:R-:W-:-:S04]  /*0490*/  LOP3.LUT R2, R4, 0x3, RZ, 0xc0, !PT ;  /* 0x0000000304027812 */ /* 0x000fc800078ec0ff */
[----:B------:R-:W-:-:S07]  /*04a0*/  ISETP.NE.AND P1, PT, R2, RZ, PT ;  /* 0x000000ff0200720c */ /* 0x000fce0003f25270 */
[----:B------:R-:W-:Y:S06]  /*04b0*/  @!P0 BRA `(.L_x_20) ;  /* 0x00000000005c8947 */ /* 0x000fec0003800000 */
[----:B------:R-:W1:Y:S01]  /*04c0*/  LDC R23, c[0x0][0x398] ;  /* 0x0000e600ff177b82 */ /* 0x000e620000000800 */
[----:B------:R-:W-:-:S07]  /*04d0*/  IADD3 R9, PT, PT, R7, R6, RZ ;  /* 0x0000000607097210 */ /* 0x000fce0007ffe0ff */
[----:B------:R-:W2:Y:S08]  /*04e0*/  LDC.64 R26, c[0x0][0x3a0] ;  /* 0x0000e800ff1a7b82 */ /* 0x000eb00000000a00 */
[----:B------:R-:W3:Y:S01]  /*04f0*/  LDC.64 R14, c[0x0][0x390] ;  /* 0x0000e400ff0e7b82 */ /* 0x000ee20000000a00 */
[----:B-1----:R-:W-:Y:S02]  /*0500*/  IMAD R5, R6, R23, R3 ;  /* 0x0000001706057224 */ /* 0x002fe400078e0203 */
[----:B--2---:R-:W-:-:S05]  /*0510*/  IMAD.WIDE R26, R9, 0x8, R26 ;  /* 0x00000008091a7825 */ /* 0x004fca00078e021a */
[----:B0-----:R-:W2:Y:S01]  /*0520*/  LDG.E.64 R8, desc[UR4][R26.64] ;  /* 0x000000041a087981 */ /* 0x001ea2000c1e1b00 */
[----:B---3--:R-:W-:-:S03]  /*0530*/  IMAD.WIDE R14, R5, 0x8, R14 ;  /* 0x00000008050e7825 */ /* 0x008fc600078e020e */
[----:B------:R-:W3:Y:S04]  /*0540*/  LDG.E.64 R18, desc[UR4][R26.64+0x10] ;  /* 0x000010041a127981 */ /* 0x000ee8000c1e1b00 */
[----:B------:R-:W2:Y:S01]  /*0550*/  LDG.E.64 R10, desc[UR4][R14.64] ;  /* 0x000000040e0a7981 */ /* 0x000ea2000c1e1b00 */
[----:B------:R-:W-:-:S03]  /*0560*/  IMAD.WIDE R28, R23, 0x8, R14 ;  /* 0x00000008171c7825 */ /* 0x000fc600078e020e */
[----:B------:R-:W4:Y:S04]  /*0570*/  LDG.E.64 R24, desc[UR4][R26.64+0x18] ;  /* 0x000018041a187981 */ /* 0x000f28000c1e1b00 */
[----:B------:R0:W5:Y:S04]  /*0580*/  LDG.E.64 R16, desc[UR4][R28.64] ;  /* 0x000000041c107981 */ /* 0x000168000c1e1b00 */
[----:B------:R-:W5:Y:S01]  /*0590*/  LDG.E.64 R14, desc[UR4][R26.64+0x8] ;  /* 0x000008041a0e7981 */ /* 0x000f62000c1e1b00 */
[----:B0-----:R-:W-:-:S05]  /*05a0*/  IMAD.WIDE R28, R23, 0x8, R28 ;  /* 0x00000008171c7825 */ /* 0x001fca00078e021c */
[----:B------:R-:W3:Y:S01]  /*05b0*/  LDG.E.64 R20, desc[UR4][R28.64] ;  /* 0x000000041c147981 */ /* 0x000ee2000c1e1b00 */
[----:B------:R-:W-:-:S06]  /*05c0*/  IMAD.WIDE R22, R23, 0x8, R28 ;  /* 0x0000000817167825 */ /* 0x000fcc00078e021c */
[----:B------:R-:W4:Y:S01]  /*05d0*/  LDG.E.64 R22, desc[UR4][R22.64] ;  /* 0x0000000416167981 */ /* 0x000f22000c1e1b00 */
[----:B------:R-:W-:Y:S01]  /*05e0*/  IADD3 R6, PT, PT, R6, 0x4, RZ ;  /* 0x0000000406067810 */ /* 0x000fe20007ffe0ff */
[----:B--2---:R-:W-:-:S08]  /*05f0*/  DFMA R8, R10, R8, R12 ;  /* 0x000000080a08722b */ /* 0x004fd0000000000c */
[----:B-----5:R-:W-:-:S08]  /*0600*/  DFMA R8, R16, R14, R8 ;  /* 0x0000000e1008722b */ /* 0x020fd00000000008 */
[----:B---3--:R-:W-:-:S08]  /*0610*/  DFMA R8, R20, R18, R8 ;  /* 0x000000121408722b */ /* 0x008fd00000000008 */
[----:B----4-:R-:W-:-:S11]  /*0620*/  DFMA R12, R22, R24, R8 ;  /* 0x00000018160c722b */ /* 0x010fd60000000008 */
.L_x_20:
[----:B------:R-:W-:Y:S05]  /*0630*/  @!P1 BRA `(.L_x_17) ;  /* 0x0000000000709947 */ /* 0x000fea0003800000 */
[----:B------:R-:W-:Y:S02]  /*0640*/  ISETP.NE.AND P0, PT, R2, 0x1, PT ;  /* 0x000000010200780c */ /* 0x000fe40003f05270 */
[----:B------:R-:W-:-:S04]  /*0650*/  LOP3.LUT R4, R4, 0x1, RZ, 0xc0, !PT ;  /* 0x0000000104047812 */ /* 0x000fc800078ec0ff */
[----:B------:R-:W-:-:S07]  /*0660*/  ISETP.NE.U32.AND P1, PT, R4, 0x1, PT ;  /* 0x000000010400780c */ /* 0x000fce0003f25070 */
[----:B------:R-:W1:Y:S01]  /*0670*/  @P0 LDC R17, c[0x0][0x398] ;  /* 0x0000e600ff110b82 */ /* 0x000e620000000800 */
[----:B------:R-:W-:-:S07]  /*0680*/  @P0 IADD3 R9, PT, PT, R7, R6, RZ ;  /* 0x0000000607090210 */ /* 0x000fce0007ffe0ff */
[----:B------:R-:W2:Y:S08]  /*0690*/  @P0 LDC.64 R18, c[0x0][0x3a0] ;  /* 0x0000e800ff120b82 */ /* 0x000eb00000000a00 */
[----:B------:R-:W3:Y:S08]  /*06a0*/  @P0 LDC.64 R4, c[0x0][0x390] ;  /* 0x0000e400ff040b82 */ /* 0x000ef00000000a00 */
[----:B------:R-:W4:Y:S01]  /*06b0*/  @!P1 LDC R23, c[0x0][0x398] ;  /* 0x0000e600ff179b82 */ /* 0x000f220000000800 */
[----:B-1----:R-:W-:-:S07]  /*06c0*/  @P0 IMAD R21, R6, R17, R3 ;  /* 0x0000001106150224 */ /* 0x002fce00078e0203 */
[----:B------:R-:W1:Y:S01]  /*06d0*/  @!P1 LDC.64 R14, c[0x0][0x390] ;  /* 0x0000e400ff0e9b82 */ /* 0x000e620000000a00 */
[----:B--2---:R-:W-:-:S07]  /*06e0*/  @P0 IMAD.WIDE R18, R9, 0x8, R18 ;  /* 0x0000000809120825 */ /* 0x004fce00078e0212 */
[----:B------:R-:W2:Y:S01]  /*06f0*/  @!P1 LDC.64 R10, c[0x0][0x3a0] ;  /* 0x0000e800ff0a9b82 */ /* 0x000ea20000000a00 */
[----:B---3--:R-:W-:Y:S01]  /*0700*/  @P0 IMAD.WIDE R20, R21, 0x8, R4 ;  /* 0x0000000815140825 */ /* 0x008fe200078e0204 */
[----:B------:R-:W-:Y:S01]  /*0710*/  @P0 IADD3 R6, PT, PT, R6, 0x2, RZ ;  /* 0x0000000206060810 */ /* 0x000fe20007ffe0ff */
[----:B0-----:R-:W3:Y:S04]  /*0720*/  @P0 LDG.E.64 R4, desc[UR4][R18.64] ;  /* 0x0000000412040981 */ /* 0x001ee8000c1e1b00 */
[----:B------:R-:W3:Y:S01]  /*0730*/  @P0 LDG.E.64 R8, desc[UR4][R20.64] ;  /* 0x0000000414080981 */ /* 0x000ee2000c1e1b00 */
[----:B------:R-:W-:Y:S01]  /*0740*/  @P0 IMAD.WIDE R16, R17, 0x8, R20 ;  /* 0x0000000811100825 */ /* 0x000fe200078e0214 */
[----:B------:R-:W-:-:S03]  /*0750*/  @!P1 IADD3 R25, PT, PT, R7, R6, RZ ;  /* 0x0000000607199210 */ /* 0x000fc60007ffe0ff */
[----:B----4-:R-:W-:Y:S02]  /*0760*/  @!P1 IMAD R23, R6, R23, R3 ;  /* 0x0000001706179224 */ /* 0x010fe400078e0203 */
[----:B------:R-:W4:Y:S02]  /*0770*/  @P0 LDG.E.64 R6, desc[UR4][R18.64+0x8] ;  /* 0x0000080412060981 */ /* 0x000f24000c1e1b00 */
[----:B-1----:R-:W-:Y:S02]  /*0780*/  @!P1 IMAD.WIDE R14, R23, 0x8, R14 ;  /* 0x00000008170e9825 */ /* 0x002fe400078e020e */
[----:B------:R-:W4:Y:S04]  /*0790*/  @P0 LDG.E.64 R16, desc[UR4][R16.64] ;  /* 0x0000000410100981 */ /* 0x000f28000c1e1b00 */
[----:B------:R-:W5:Y:S01]  /*07a0*/  @!P1 LDG.E.64 R14, desc[UR4][R14.64] ;  /* 0x000000040e0e9981 */ /* 0x000f62000c1e1b00 */
[----:B--2---:R-:W-:-:S06]  /*07b0*/  @!P1 IMAD.WIDE R10, R25, 0x8, R10 ;  /* 0x00000008190a9825 */ /* 0x004fcc00078e020a */
[----:B------:R-:W5:Y:S01]  /*07c0*/  @!P1 LDG.E.64 R10, desc[UR4][R10.64] ;  /* 0x000000040a0a9981 */ /* 0x000f62000c1e1b00 */
[----:B---3--:R-:W-:-:S08]  /*07d0*/  @P0 DFMA R4, R8, R4, R12 ;  /* 0x000000040804022b */ /* 0x008fd0000000000c */
[----:B----4-:R-:W-:-:S08]  /*07e0*/  @P0 DFMA R12, R16, R6, R4 ;  /* 0x00000006100c022b */ /* 0x010fd00000000004 */
[----:B-----5:R-:W-:-:S11]  /*07f0*/  @!P1 DFMA R12, R14, R10, R12 ;  /* 0x0000000a0e0c922b */ /* 0x020fd6000000000c */
.L_x_17:
[----:B------:R-:W1:Y:S01]  /*0800*/  LDC.64 R4, c[0x0][0x3b0] ;  /* 0x0000ec00ff047b82 */ /* 0x000e620000000a00 */
[----:B------:R-:W2:Y:S01]  /*0810*/  LDCU UR8, c[0x0][0x3b8] ;  /* 0x00007700ff0877ac */ /* 0x000ea20008000800 */
[----:B------:R-:W3:Y:S01]  /*0820*/  LDCU.64 UR6, c[0x0][0x388] ;  /* 0x00007100ff0677ac */ /* 0x000ee20008000a00 */
[----:B--2---:R-:W-:Y:S01]  /*0830*/  IMAD R3, R0, UR8, R3 ;  /* 0x0000000800037c24 */ /* 0x004fe2000f8e0203 */
[----:B---3--:R-:W-:-:S03]  /*0840*/  DMUL R12, R12, UR6 ;  /* 0x000000060c0c7c28 */ /* 0x008fc60008000000 */
[----:B-1----:R-:W-:-:S05]  /*0850*/  IMAD.WIDE R2, R3, 0x8, R4 ;  /* 0x0000000803027825 */ /* 0x002fca00078e0204 */
[----:B0-----:R-:W-:Y:S01]  /*0860*/  STG.E.64 desc[UR4][R2.64], R12 ;  /* 0x0000000c02007986 */ /* 0x001fe2000c101b04 */
[----:B------:R-:W-:Y:S05]  /*0870*/  EXIT ;  /* 0x000000000000794d */ /* 0x000fea0003800000 */
.L_x_21:
        /* <DEDUP_REMOVED lines=16> */
.L_x_32:


//--------------------- .text._Z23InitializeMatrix_kernelPdiiiiN7cutlass8FillModeE --------------------------
	.section	.text._Z23InitializeMatrix_kernelPdiiiiN7cutlass8FillModeE,"ax",@progbits
	.align	128
        .global         _Z23InitializeMatrix_kernelPdiiiiN7cutlass8FillModeE
        .type           _Z23InitializeMatrix_kernelPdiiiiN7cutlass8FillModeE,@function
        .size           _Z23InitializeMatrix_kernelPdiiiiN7cutlass8FillModeE,(.L_x_33 - _Z23InitializeMatrix_kernelPdiiiiN7cutlass8FillModeE)
        .other          _Z23InitializeMatrix_kernelPdiiiiN7cutlass8FillModeE,@"STO_CUDA_ENTRY STV_DEFAULT"
_Z23InitializeMatrix_kernelPdiiiiN7cutlass8FillModeE:
.text._Z23InitializeMatrix_kernelPdiiiiN7cutlass8FillModeE:
[----:B------:R-:W-:Y:S01]  /*0000*/  LDC R1, c[0x0][0x37c] ;  /* 0x0000df00ff017b82 */ /* 0x000fe20000000800 */
[----:B------:R-:W0:Y:S07]  /*0010*/  S2R R3, SR_TID.Y ;  /* 0x0000000000037919 */ /* 0x000e2e0000002200 */
[----:B------:R-:W1:Y:S01]  /*0020*/  LDC R5, c[0x0][0x360] ;  /* 0x0000d800ff057b82 */ /* 0x000e620000000800 */
[----:B------:R-:W2:Y:S01]  /*0030*/  LDCU UR6, c[0x0][0x390] ;  /* 0x00007200ff0677ac */ /* 0x000ea20008000800 */
[----:B------:R-:W1:Y:S01]  /*0040*/  S2R R0, SR_TID.X ;  /* 0x0000000000007919 */ /* 0x000e620000002100 */
[----:B------:R-:W3:Y:S05]  /*0050*/  LDCU UR7, c[0x0][0x38c] ;  /* 0x00007180ff0777ac */ /* 0x000eea0008000800 */
[----:B------:R-:W0:Y:S08]  /*0060*/  S2UR UR5, SR_CTAID.Y ;  /* 0x00000000000579c3 */ /* 0x000e300000002600 */
[----:B------:R-:W0:Y:S08]  /*0070*/  LDC R2, c[0x0][0x364] ;  /* 0x0000d900ff027b82 */ /* 0x000e300000000800 */
[----:B------:R-:W1:Y:S01]  /*0080*/  S2UR UR4, SR_CTAID.X ;  /* 0x00000000000479c3 */ /* 0x000e620000002500 */
[----:B0-----:R-:W-:-:S05]  /*0090*/  IMAD R3, R2, UR5, R3 ;  /* 0x0000000502037c24 */ /* 0x001fca000f8e0203 */
[----:B--2---:R-:W-:Y:S01]  /*00a0*/  ISETP.GE.AND P0, PT, R3, UR6, PT ;  /* 0x0000000603007c0c */ /* 0x004fe2000bf06270 */
[----:B-1----:R-:W-:-:S05]  /*00b0*/  IMAD R0, R5, UR4, R0 ;  /* 0x0000000405007c24 */ /* 0x002fca000f8e0200 */
[----:B---3--:R-:W-:-:S13]  /*00c0*/  ISETP.GE.OR P0, PT, R0, UR7, P0 ;  /* 0x0000000700007c0c */ /* 0x008fda0008706670 */
[----:B------:R-:W-:Y:S05]  /*00d0*/  @P0 EXIT ;  /* 0x000000000000094d */ /* 0x000fea0003800000 */
[----:B------:R-:W0:Y:S01]  /*00e0*/  LDC R2, c[0x0][0x398] ;  /* 0x0000e600ff027b82 */ /* 0x000e220000000800 */
[----:B------:R-:W-:Y:S02]  /*00f0*/  ISETP.GE.AND P0, PT, R0, R3, PT ;  /* 0x000000030000720c */ /* 0x000fe40003f06270 */
[----:B0-----:R-:W-:-:S13]  /*0100*/  ISETP.EQ.AND P1, PT, R2, 0x1, PT ;  /* 0x000000010200780c */ /* 0x001fda0003f22270 */
[----:B------:R-:W-:Y:S05]  /*0110*/  @!P0 EXIT P1 ;  /* 0x000000000000894d */ /* 0x000fea0000800000 */
[----:B------:R-:W-:Y:S01]  /*0120*/  ISETP.EQ.AND P1, PT, R2, 0x2, PT ;  /* 0x000000020200780c */ /* 0x000fe20003f22270 */
[----:B------:R-:W0:Y:S01]  /*0130*/  LDCU.64 UR4, c[0x0][0x358] ;  /* 0x00006b00ff0477ac */ /* 0x000e220008000a00 */
[----:B------:R-:W-:-:S13]  /*0140*/  ISETP.GT.AND P0, PT, R0, R3, PT ;  /* 0x000000030000720c */ /* 0x000fda0003f04270 */
[----:B0-----:R-:W-:Y:S05]  /*0150*/  @P0 EXIT P1 ;  /* 0x000000000000094d */ /* 0x001fea0000800000 */
[----:B------:R-:W0:Y:S01]  /*0160*/  LDCU UR6, c[0x0][0x388] ;  /* 0x00007100ff0677ac */ /* 0x000e220008000800 */
[----:B------:R-:W1:Y:S01]  /*0170*/  LDC.64 R4, c[0x0][0x380] ;  /* 0x0000e000ff047b82 */ /* 0x000e620000000a00 */
[----:B------:R-:W2:Y:S01]  /*0180*/  LDCU UR7, c[0x0][0x394] ;  /* 0x00007280ff0777ac */ /* 0x000ea20008000800 */
[----:B0-----:R-:W-:-:S04]  /*0190*/  IMAD R7, R3, UR6, R0 ;  /* 0x0000000603077c24 */ /* 0x001fc8000f8e0200 */
[C---:B--2---:R-:W-:Y:S02]  /*01a0*/  VIADD R0, R7.reuse, UR7 ;  /* 0x0000000707007c36 */ /* 0x044fe40008000000 */
[----:B-1----:R-:W-:-:S04]  /*01b0*/  IMAD.WIDE R4, R7, 0x8, R4 ;  /* 0x0000000807047825 */ /* 0x002fc800078e0204 */
[----:B------:R-:W-:-:S05]  /*01c0*/  IMAD R0, R0, 0x41a7, RZ ;  /* 0x000041a700007824 */ /* 0x000fca00078e02ff */
[----:B------:R-:W-:-:S04]  /*01d0*/  SHF.R.S32.HI R3, RZ, 0x1f, R0 ;  /* 0x0000001fff037819 */ /* 0x000fc80000011400 */
[----:B------:R-:W-:-:S04]  /*01e0*/  LEA.HI R3, R3, R0, RZ, 0x4 ;  /* 0x0000000003037211 */ /* 0x000fc800078f20ff */
[----:B------:R-:W-:-:S04]  /*01f0*/  LOP3.LUT R3, R3, 0xfffffff0, RZ, 0xc0, !PT ;  /* 0xfffffff003037812 */ /* 0x000fc800078ec0ff */
[----:B------:R-:W-:-:S06]  /*0200*/  IADD3 R3, PT, PT, R0, -0x8, -R3 ;  /* 0xfffffff800037810 */ /* 0x000fcc0007ffe803 */
[----:B------:R-:W0:Y:S02]  /*0210*/  I2F.F64 R2, R3 ;  /* 0x0000000300027312 */ /* 0x000e240000201c00 */
[----:B0-----:R-:W-:Y:S01]  /*0220*/  STG.E.64 desc[UR4][R4.64], R2 ;  /* 0x0000000204007986 */ /* 0x001fe2000c101b04 */
[----:B------:R-:W-:Y:S05]  /*0230*/  EXIT ;  /* 0x000000000000794d */ /* 0x000fea0003800000 */
.L_x_22:
        /* <DEDUP_REMOVED lines=12> */
.L_x_33:


//--------------------- .nv.shared._ZN7cutlass6KernelINS_4gemm6kernel13TrmmUniversalINS1_11threadblock13MmaMultistageINS1_9GemmShapeILi64ELi64ELi16EEENS_9transform11threadblock44PredicatedTileAccessIteratorTriangularMatrixINS_11MatrixShapeILi64ELi16EEEdNS_6layout8RowMajorELi1ENS8_29PitchLinearWarpRakedThreadMapINS_16PitchLinearShapeILi16ELi64EEELi128ENSG_ILi16ELi2EEELi1EEELNS_8SideModeE1ELNS_8FillModeE0ELNS_8DiagTypeE3ENS_5ArrayIdLi1ELb1EEEEENS9_25RegularTileAccessIteratorISC_dNSD_40RowMajorTensorOpMultiplicand64bCrosswiseELi1ESJ_Li8EEELNS_4arch14CacheOperation4KindE0ENSA_INSB_ILi16ELi64EEEdSE_Li0ENS8_31PitchLinearWarpStripedThreadMapINSG_ILi64ELi16EEELi128ESI_Li1EEELSK_1ELSL_2ELSM_0ESO_EENSQ_ISW_dNSD_40RowMajorTensorOpMultiplicandCongruous64bELi0ESZ_Li8EEELSV_0EdSE_NS4_9MmaPolicyINS1_4warp11MmaTensorOpINS6_ILi32ELi32ELi16EEEdSR_dS11_dSE_NS14_17MmaTensorOpPolicyINST_3MmaINS6_ILi8ELi8ELi4EEELi32EdSE_dNSD_11ColumnMajorEdSE_NST_13OpMultiplyAddEEENSB_ILi1ELi1EEEEELi1ELb0EbEENSB_ILi0ELi0EEES1G_Li1EEELi5ELNS1_23SharedMemoryClearOptionE1EbEENS_8epilogue11threadblock8EpilogueIS7_S1F_Li1ENS1L_22PredicatedTileIteratorINS1L_26OutputTileOptimalThreadMapINS1L_15OutputTileShapeILi64ELi8ELi2ELi1ELi1EEENS1P_ILi1ELi4ELi1ELi1ELi4EEELi128ELi1ELi64EEEdLb0ENSD_9NoPermuteELb1EEENS1K_4warp24FragmentIteratorTensorOpIS16_S19_dNSN_IdLi2ELb1EEESE_EENS1V_20TileIteratorTensorOpIS16_S19_dSE_EENS1L_18SharedLoadIteratorINS1S_18CompactedThreadMapEdLi8EEENS1K_6thread17LinearCombinationIdLi1EddLNS24_9ScaleType4KindE2ELNS_15FloatRoundStyleE2EdEENSB_ILi0ELi4EEELi1ELi1EEENS4_30GemmIdentityThreadblockSwizzleILi1EEELSK_1ELSL_2ELSM_0EEEEEvNT_6ParamsE --------------------------
	.section	.nv.shared._ZN7cutlass6KernelINS_4gemm6kernel13TrmmUniversalINS1_11threadblock13MmaMultistageINS1_9GemmShapeILi64ELi64ELi16EEENS_9transform11threadblock44PredicatedTileAccessIteratorTriangularMatrixINS_11MatrixShapeILi64ELi16EEEdNS_6layout8RowMajorELi1ENS8_29PitchLinearWarpRakedThreadMapINS_16PitchLinearShapeILi16ELi64EEELi128ENSG_ILi16ELi2EEELi1EEELNS_8SideModeE1ELNS_8FillModeE0ELNS_8DiagTypeE3ENS_5ArrayIdLi1ELb1EEEEENS9_25RegularTileAccessIteratorISC_dNSD_40RowMajorTensorOpMultiplicand64bCrosswiseELi1ESJ_Li8EEELNS_4arch14CacheOperation4KindE0ENSA_INSB_ILi16ELi64EEEdSE_Li0ENS8_31PitchLinearWarpStripedThreadMapINSG_ILi64ELi16EEELi128ESI_Li1EEELSK_1ELSL_2ELSM_0ESO_EENSQ_ISW_dNSD_40RowMajorTensorOpMultiplicandCongruous64bELi0ESZ_Li8EEELSV_0EdSE_NS4_9MmaPolicyINS1_4warp11MmaTensorOpINS6_ILi32ELi32ELi16EEEdSR_dS11_dSE_NS14_17MmaTensorOpPolicyINST_3MmaINS6_ILi8ELi8ELi4EEELi32EdSE_dNSD_11ColumnMajorEdSE_NST_13OpMultiplyAddEEENSB_ILi1ELi1EEEEELi1ELb0EbEENSB_ILi0ELi0EEES1G_Li1EEELi5ELNS1_23SharedMemoryClearOptionE1EbEENS_8epilogue11threadblock8EpilogueIS7_S1F_Li1ENS1L_22PredicatedTileIteratorINS1L_26OutputTileOptimalThreadMapINS1L_15OutputTileShapeILi64ELi8ELi2ELi1ELi1EEENS1P_ILi1ELi4ELi1ELi1ELi4EEELi128ELi1ELi64EEEdLb0ENSD_9NoPermuteELb1EEENS1K_4warp24FragmentIteratorTensorOpIS16_S19_dNSN_IdLi2ELb1EEESE_EENS1V_20TileIteratorTensorOpIS16_S19_dSE_EENS1L_18SharedLoadIteratorINS1S_18CompactedThreadMapEdLi8EEENS1K_6thread17LinearCombinationIdLi1EddLNS24_9ScaleType4KindE2ELNS_15FloatRoundStyleE2EdEENSB_ILi0ELi4EEELi1ELi1EEENS4_30GemmIdentityThreadblockSwizzleILi1EEELSK_1ELSL_2ELSM_0EEEEEvNT_6ParamsE,"aw",@nobits
	.sectionflags	@""
	.align	16
	.zero		1024


//--------------------- .nv.shared.reserved.0     --------------------------
	.section	.nv.shared.reserved.0,"aw",@nobits
	.weak		__nv_reservedSMEM_offset_0_alias
	.size		__nv_reservedSMEM_offset_0_alias, 0, 64
	.other		__nv_reservedSMEM_offset_0_alias,@"STO_CUDA_RESERVED_SHARED STV_DEFAULT"
__nv_reservedSMEM_offset_0_alias:
	.zero		0
	.zero		64


//--------------------- .nv.global                --------------------------
	.section	.nv.global,"aw",@nobits
.nv.global:
	.type		_ZN34_INTERNAL_2089e32b_4_k_cu_31ca97164cute1_E,@object
	.size		_ZN34_INTERNAL_2089e32b_4_k_cu_31ca97164cute1_E,(_ZN34_INTERNAL_2089e32b_4_k_cu_31ca97164cuda3std3__45__cpo6cbeginE - _ZN34_INTERNAL_2089e32b_4_k_cu_31ca97164cute1_E)
_ZN34_INTERNAL_2089e32b_4_k_cu_31ca97164cute1_E:
	.zero		1
	.type		_ZN34_INTERNAL_2089e32b_4_k_cu_31ca97164cuda3std3__45__cpo6cbeginE,@object
	.size		_ZN34_INTERNAL_2089e32b_4_k_cu_31ca97164cuda3std3__45__cpo6cbeginE,(_ZN34_INTERNAL_2089e32b_4_k_cu_31ca97164cuda3std3__48in_placeE - _ZN34_INTERNAL_2089e32b_4_k_cu_31ca97164cuda3std3__45__cpo6cbeginE)
_ZN34_INTERNAL_2089e32b_4_k_cu_31ca97164cuda3std3__45__cpo6cbeginE:
	.zero		1
	.type		_ZN34_INTERNAL_2089e32b_4_k_cu_31ca97164cuda3std3__48in_placeE,@object
	.size		_ZN34_INTERNAL_2089e32b_4_k_cu_31ca97164cuda3std3__48in_placeE,(_ZN34_INTERNAL_2089e32b_4_k_cu_31ca97164cuda3std6ranges3__45__cpo9iter_moveE - _ZN34_INTERNAL_2089e32b_4_k_cu_31ca97164cuda3std3__48in_placeE)
_ZN34_INTERNAL_2089e32b_4_k_cu_31ca97164cuda3std3__48in_placeE:
	.zero		1
	.type		_ZN34_INTERNAL_2089e32b_4_k_cu_31ca97164cuda3std6ranges3__45__cpo9iter_moveE,@object
	.size		_ZN34_INTERNAL_2089e32b_4_k_cu_31ca97164cuda3std6ranges3__45__cpo9iter_moveE,(_ZN34_INTERNAL_2089e32b_4_k_cu_31ca97164cuda3std3__45__cpo5beginE - _ZN34_INTERNAL_2089e32b_4_k_cu_31ca97164cuda3std6ranges3__45__cpo9iter_moveE)
_ZN34_INTERNAL_2089e32b_4_k_cu_31ca97164cuda3std6ranges3__45__cpo9iter_moveE:
	.zero		1
	.type		_ZN34_INTERNAL_2089e32b_4_k_cu_31ca97164cuda3std3__45__cpo5beginE,@object
	.size		_ZN34_INTERNAL_2089e32b_4_k_cu_31ca97164cuda3std3__45__cpo5beginE,(_ZN34_INTERNAL_2089e32b_4_k_cu_31ca97164cuda3std3__436_GLOBAL__N__2089e32b_4_k_cu_31ca97166ignoreE - _ZN34_INTERNAL_2089e32b_4_k_cu_31ca97164cuda3std3__45__cpo5beginE)
_ZN34_INTERNAL_2089e32b_4_k_cu_31ca97164cuda3std3__45__cpo5beginE:
	.zero		1
	.type		_ZN34_INTERNAL_2089e32b_4_k_cu_31ca97164cuda3std3__436_GLOBAL__N__2089e32b_4_k_cu_31ca97166ignoreE,@object
	.size		_ZN34_INTERNAL_2089e32b_4_k_cu_31ca97164cuda3std3__436_GLOBAL__N__2089e32b_4_k_cu_31ca97166ignoreE,(_ZN34_INTERNAL_2089e32b_4_k_cu_31ca97164cute7productE - _ZN34_INTERNAL_2089e32b_4_k_cu_31ca97164cuda3std3__436_GLOBAL__N__2089e32b_4_k_cu_31ca97166ignoreE)
_ZN34_INTERNAL_2089e32b_4_k_cu_31ca97164cuda3std3__436_GLOBAL__N__2089e32b_4_k_cu_31ca97166ignoreE:
	.zero		1
	.type		_ZN34_INTERNAL_2089e32b_4_k_cu_31ca97164cute7productE,@object
	.size		_ZN34_INTERNAL_2089e32b_4_k_cu_31ca97164cute7productE,(_ZN34_INTERNAL_2089e32b_4_k_cu_31ca97164cuda3std3__45__cpo3endE - _ZN34_INTERNAL_2089e32b_4_k_cu_31ca97164cute7productE)
_ZN34_INTERNAL_2089e32b_4_k_cu_31ca97164cute7productE:
	.zero		1
	.type		_ZN34_INTERNAL_2089e32b_4_k_cu_31ca97164cuda3std3__45__cpo3endE,@object
	.size		_ZN34_INTERNAL_2089e32b_4_k_cu_31ca97164cuda3std3__45__cpo3endE,(_ZN34_INTERNAL_2089e32b_4_k_cu_31ca97164cuda3std3__419piecewise_constructE - _ZN34_INTERNAL_2089e32b_4_k_cu_31ca97164cuda3std3__45__cpo3endE)
_ZN34_INTERNAL_2089e32b_4_k_cu_31ca97164cuda3std3__45__cpo3endE:
	.zero		1
	.type		_ZN34_INTERNAL_2089e32b_4_k_cu_31ca97164cuda3std3__419piecewise_constructE,@object
	.size		_ZN34_INTERNAL_2089e32b_4_k_cu_31ca97164cuda3std3__419piecewise_constructE,(_ZN34_INTERNAL_2089e32b_4_k_cu_31ca97164cuda3std3__45__cpo4cendE - _ZN34_INTERNAL_2089e32b_4_k_cu_31ca97164cuda3std3__419piecewise_constructE)
_ZN34_INTERNAL_2089e32b_4_k_cu_31ca97164cuda3std3__419piecewise_constructE:
	.zero		1
	.type		_ZN34_INTERNAL_2089e32b_4_k_cu_31ca97164cuda3std3__45__cpo4cendE,@object
	.size		_ZN34_INTERNAL_2089e32b_4_k_cu_31ca97164cuda3std3__45__cpo4cendE,(_ZN34_INTERNAL_2089e32b_4_k_cu_31ca97164cuda3std6ranges3__45__cpo4swapE - _ZN34_INTERNAL_2089e32b_4_k_cu_31ca97164cuda3std3__45__cpo4cendE)
_ZN34_INTERNAL_2089e32b_4_k_cu_31ca97164cuda3std3__45__cpo4cendE:
	.zero		1
	.type		_ZN34_INTERNAL_2089e32b_4_k_cu_31ca97164cuda3std6ranges3__45__cpo4swapE,@object
	.size		_ZN34_INTERNAL_2089e32b_4_k_cu_31ca97164cuda3std6ranges3__45__cpo4swapE,(.L_7 - _ZN34_INTERNAL_2089e32b_4_k_cu_31ca97164cuda3std6ranges3__45__cpo4swapE)
_ZN34_INTERNAL_2089e32b_4_k_cu_31ca97164cuda3std6ranges3__45__cpo4swapE:
	.zero		1
.L_7:


//--------------------- .nv.shared._Z20ReferenceTrmm_kerneliidPKdiS0_iPdi --------------------------
	.section	.nv.shared._Z20ReferenceTrmm_kerneliidPKdiS0_iPdi,"aw",@nobits
	.sectionflags	@""
	.align	16
	.zero		1024


//--------------------- .nv.shared._Z23InitializeMatrix_kernelPdiiiiN7cutlass8FillModeE --------------------------
	.section	.nv.shared._Z23InitializeMatrix_kernelPdiiiiN7cutlass8FillModeE,"aw",@nobits
	.sectionflags	@""
	.align	16
	.zero		1024


//--------------------- .nv.constant0._ZN7cutlass6KernelINS_4gemm6kernel13TrmmUniversalINS1_11threadblock13MmaMultistageINS1_9GemmShapeILi64ELi64ELi16EEENS_9transform11threadblock44PredicatedTileAccessIteratorTriangularMatrixINS_11MatrixShapeILi64ELi16EEEdNS_6layout8RowMajorELi1ENS8_29PitchLinearWarpRakedThreadMapINS_16PitchLinearShapeILi16ELi64EEELi128ENSG_ILi16ELi2EEELi1EEELNS_8SideModeE1ELNS_8FillModeE0ELNS_8DiagTypeE3ENS_5ArrayIdLi1ELb1EEEEENS9_25RegularTileAccessIteratorISC_dNSD_40RowMajorTensorOpMultiplicand64bCrosswiseELi1ESJ_Li8EEELNS_4arch14CacheOperation4KindE0ENSA_INSB_ILi16ELi64EEEdSE_Li0ENS8_31PitchLinearWarpStripedThreadMapINSG_ILi64ELi16EEELi128ESI_Li1EEELSK_1ELSL_2ELSM_0ESO_EENSQ_ISW_dNSD_40RowMajorTensorOpMultiplicandCongruous64bELi0ESZ_Li8EEELSV_0EdSE_NS4_9MmaPolicyINS1_4warp11MmaTensorOpINS6_ILi32ELi32ELi16EEEdSR_dS11_dSE_NS14_17MmaTensorOpPolicyINST_3MmaINS6_ILi8ELi8ELi4EEELi32EdSE_dNSD_11ColumnMajorEdSE_NST_13OpMultiplyAddEEENSB_ILi1ELi1EEEEELi1ELb0EbEENSB_ILi0ELi0EEES1G_Li1EEELi5ELNS1_23SharedMemoryClearOptionE1EbEENS_8epilogue11threadblock8EpilogueIS7_S1F_Li1ENS1L_22PredicatedTileIteratorINS1L_26OutputTileOptimalThreadMapINS1L_15OutputTileShapeILi64ELi8ELi2ELi1ELi1EEENS1P_ILi1ELi4ELi1ELi1ELi4EEELi128ELi1ELi64EEEdLb0ENSD_9NoPermuteELb1EEENS1K_4warp24FragmentIteratorTensorOpIS16_S19_dNSN_IdLi2ELb1EEESE_EENS1V_20TileIteratorTensorOpIS16_S19_dSE_EENS1L_18SharedLoadIteratorINS1S_18CompactedThreadMapEdLi8EEENS1K_6thread17LinearCombinationIdLi1EddLNS24_9ScaleType4KindE2ELNS_15FloatRoundStyleE2EdEENSB_ILi0ELi4EEELi1ELi1EEENS4_30GemmIdentityThreadblockSwizzleILi1EEELSK_1ELSL_2ELSM_0EEEEEvNT_6ParamsE --------------------------
	.section	.nv.constant0._ZN7cutlass6KernelINS_4gemm6kernel13TrmmUniversalINS1_11threadblock13MmaMultistageINS1_9GemmShapeILi64ELi64ELi16EEENS_9transform11threadblock44PredicatedTileAccessIteratorTriangularMatrixINS_11MatrixShapeILi64ELi16EEEdNS_6layout8RowMajorELi1ENS8_29PitchLinearWarpRakedThreadMapINS_16PitchLinearShapeILi16ELi64EEELi128ENSG_ILi16ELi2EEELi1EEELNS_8SideModeE1ELNS_8FillModeE0ELNS_8DiagTypeE3ENS_5ArrayIdLi1ELb1EEEEENS9_25RegularTileAccessIteratorISC_dNSD_40RowMajorTensorOpMultiplicand64bCrosswiseELi1ESJ_Li8EEELNS_4arch14CacheOperation4KindE0ENSA_INSB_ILi16ELi64EEEdSE_Li0ENS8_31PitchLinearWarpStripedThreadMapINSG_ILi64ELi16EEELi128ESI_Li1EEELSK_1ELSL_2ELSM_0ESO_EENSQ_ISW_dNSD_40RowMajorTensorOpMultiplicandCongruous64bELi0ESZ_Li8EEELSV_0EdSE_NS4_9MmaPolicyINS1_4warp11MmaTensorOpINS6_ILi32ELi32ELi16EEEdSR_dS11_dSE_NS14_17MmaTensorOpPolicyINST_3MmaINS6_ILi8ELi8ELi4EEELi32EdSE_dNSD_11ColumnMajorEdSE_NST_13OpMultiplyAddEEENSB_ILi1ELi1EEEEELi1ELb0EbEENSB_ILi0ELi0EEES1G_Li1EEELi5ELNS1_23SharedMemoryClearOptionE1EbEENS_8epilogue11threadblock8EpilogueIS7_S1F_Li1ENS1L_22PredicatedTileIteratorINS1L_26OutputTileOptimalThreadMapINS1L_15OutputTileShapeILi64ELi8ELi2ELi1ELi1EEENS1P_ILi1ELi4ELi1ELi1ELi4EEELi128ELi1ELi64EEEdLb0ENSD_9NoPermuteELb1EEENS1K_4warp24FragmentIteratorTensorOpIS16_S19_dNSN_IdLi2ELb1EEESE_EENS1V_20TileIteratorTensorOpIS16_S19_dSE_EENS1L_18SharedLoadIteratorINS1S_18CompactedThreadMapEdLi8EEENS1K_6thread17LinearCombinationIdLi1EddLNS24_9ScaleType4KindE2ELNS_15FloatRoundStyleE2EdEENSB_ILi0ELi4EEELi1ELi1EEENS4_30GemmIdentityThreadblockSwizzleILi1EEELSK_1ELSL_2ELSM_0EEEEEvNT_6ParamsE,"a",@progbits
	.sectionflags	@""
	.align	4
.nv.constant0._ZN7cutlass6KernelINS_4gemm6kernel13TrmmUniversalINS1_11threadblock13MmaMultistageINS1_9GemmShapeILi64ELi64ELi16EEENS_9transform11threadblock44PredicatedTileAccessIteratorTriangularMatrixINS_11MatrixShapeILi64ELi16EEEdNS_6layout8RowMajorELi1ENS8_29PitchLinearWarpRakedThreadMapINS_16PitchLinearShapeILi16ELi64EEELi128ENSG_ILi16ELi2EEELi1EEELNS_8SideModeE1ELNS_8FillModeE0ELNS_8DiagTypeE3ENS_5ArrayIdLi1ELb1EEEEENS9_25RegularTileAccessIteratorISC_dNSD_40RowMajorTensorOpMultiplicand64bCrosswiseELi1ESJ_Li8EEELNS_4arch14CacheOperation4KindE0ENSA_INSB_ILi16ELi64EEEdSE_Li0ENS8_31PitchLinearWarpStripedThreadMapINSG_ILi64ELi16EEELi128ESI_Li1EEELSK_1ELSL_2ELSM_0ESO_EENSQ_ISW_dNSD_40RowMajorTensorOpMultiplicandCongruous64bELi0ESZ_Li8EEELSV_0EdSE_NS4_9MmaPolicyINS1_4warp11MmaTensorOpINS6_ILi32ELi32ELi16EEEdSR_dS11_dSE_NS14_17MmaTensorOpPolicyINST_3MmaINS6_ILi8ELi8ELi4EEELi32EdSE_dNSD_11ColumnMajorEdSE_NST_13OpMultiplyAddEEENSB_ILi1ELi1EEEEELi1ELb0EbEENSB_ILi0ELi0EEES1G_Li1EEELi5ELNS1_23SharedMemoryClearOptionE1EbEENS_8epilogue11threadblock8EpilogueIS7_S1F_Li1ENS1L_22PredicatedTileIteratorINS1L_26OutputTileOptimalThreadMapINS1L_15OutputTileShapeILi64ELi8ELi2ELi1ELi1EEENS1P_ILi1ELi4ELi1ELi1ELi4EEELi128ELi1ELi64EEEdLb0ENSD_9NoPermuteELb1EEENS1K_4warp24FragmentIteratorTensorOpIS16_S19_dNSN_IdLi2ELb1EEESE_EENS1V_20TileIteratorTensorOpIS16_S19_dSE_EENS1L_18SharedLoadIteratorINS1S_18CompactedThreadMapEdLi8EEENS1K_6thread17LinearCombinationIdLi1EddLNS24_9ScaleType4KindE2ELNS_15FloatRoundStyleE2EdEENSB_ILi0ELi4EEELi1ELi1EEENS4_30GemmIdentityThreadblockSwizzleILi1EEELSK_1ELSL_2ELSM_0EEEEEvNT_6ParamsE:
	.zero		1192


//--------------------- .nv.constant0._Z20ReferenceTrmm_kerneliidPKdiS0_iPdi --------------------------
	.section	.nv.constant0._Z20ReferenceTrmm_kerneliidPKdiS0_iPdi,"a",@progbits
	.sectionflags	@""
	.align	4
.nv.constant0._Z20ReferenceTrmm_kerneliidPKdiS0_iPdi:
	.zero		956


//--------------------- .nv.constant0._Z23InitializeMatrix_kernelPdiiiiN7cutlass8FillModeE --------------------------
	.section	.nv.constant0._Z23InitializeMatrix_kernelPdiiiiN7cutlass8FillModeE,"a",@progbits
	.sectionflags	@""
	.align	4
.nv.constant0._Z23InitializeMatrix_kernelPdiiiiN7cutlass8FillModeE:
	.zero		924


//--------------------- SYMBOLS --------------------------

	.type		.nv.reservedSmem.offset0,@object
	.size		.nv.reservedSmem.offset0,0x4
	.type		.nv.reservedSmem.cap,@object
	.size		.nv.reservedSmem.cap,0x4
